//
// Generated by NVIDIA NVVM Compiler
//
// Compiler Build ID: CL-36424714
// Cuda compilation tools, release 13.0, V13.0.88
// Based on NVVM 20.0.0
//

.version 9.0
.target sm_100
.address_size 64

	// .globl	_Z19colorTiles_nosharedPjmP5uint2S1_jiiii

.visible .entry _Z19colorTiles_nosharedPjmP5uint2S1_jiiii(
	.param .u64 .ptr .align 1 _Z19colorTiles_nosharedPjmP5uint2S1_jiiii_param_0,
	.param .u64 _Z19colorTiles_nosharedPjmP5uint2S1_jiiii_param_1,
	.param .u64 .ptr .align 1 _Z19colorTiles_nosharedPjmP5uint2S1_jiiii_param_2,
	.param .u64 .ptr .align 1 _Z19colorTiles_nosharedPjmP5uint2S1_jiiii_param_3,
	.param .u32 _Z19colorTiles_nosharedPjmP5uint2S1_jiiii_param_4,
	.param .u32 _Z19colorTiles_nosharedPjmP5uint2S1_jiiii_param_5,
	.param .u32 _Z19colorTiles_nosharedPjmP5uint2S1_jiiii_param_6,
	.param .u32 _Z19colorTiles_nosharedPjmP5uint2S1_jiiii_param_7,
	.param .u32 _Z19colorTiles_nosharedPjmP5uint2S1_jiiii_param_8
)
{
	.reg .pred 	%p<14>;
	.reg .b32 	%r<24>;
	.reg .b64 	%rd<16>;

	ld.param.u64 	%rd6, [_Z19colorTiles_nosharedPjmP5uint2S1_jiiii_param_0];
	ld.param.u64 	%rd7, [_Z19colorTiles_nosharedPjmP5uint2S1_jiiii_param_1];
	ld.param.u64 	%rd8, [_Z19colorTiles_nosharedPjmP5uint2S1_jiiii_param_2];
	ld.param.u64 	%rd9, [_Z19colorTiles_nosharedPjmP5uint2S1_jiiii_param_3];
	ld.param.u32 	%r5, [_Z19colorTiles_nosharedPjmP5uint2S1_jiiii_param_4];
	ld.param.u32 	%r6, [_Z19colorTiles_nosharedPjmP5uint2S1_jiiii_param_5];
	ld.param.u32 	%r7, [_Z19colorTiles_nosharedPjmP5uint2S1_jiiii_param_6];
	ld.param.u32 	%r8, [_Z19colorTiles_nosharedPjmP5uint2S1_jiiii_param_7];
	ld.param.u32 	%r9, [_Z19colorTiles_nosharedPjmP5uint2S1_jiiii_param_8];
	mov.u32 	%r10, %ctaid.x;
	mov.u32 	%r11, %ntid.x;
	mov.u32 	%r12, %tid.x;
	mad.lo.s32 	%r13, %r10, %r11, %r12;
	add.s32 	%r1, %r13, %r8;
	mov.u32 	%r14, %ctaid.y;
	mov.u32 	%r15, %ntid.y;
	mov.u32 	%r16, %tid.y;
	mad.lo.s32 	%r17, %r14, %r15, %r16;
	add.s32 	%r2, %r17, %r6;
	setp.lt.s32 	%p1, %r2, %r6;
	setp.gt.s32 	%p2, %r2, %r7;
	setp.lt.s32 	%p3, %r1, %r8;
	or.pred  	%p4, %p1, %p3;
	or.pred  	%p5, %p4, %p2;
	setp.gt.s32 	%p6, %r1, %r9;
	or.pred  	%p7, %p6, %p5;
	@%p7 bra 	$L__BB0_9;
	cvta.to.global.u64 	%rd10, %rd6;
	cvt.s64.s32 	%rd11, %r2;
	mad.lo.s64 	%rd12, %rd7, %rd11, %rd10;
	mul.wide.s32 	%rd13, %r1, 4;
	add.s64 	%rd1, %rd12, %rd13;
	setp.eq.s32 	%p8, %r5, 0;
	@%p8 bra 	$L__BB0_9;
	cvta.to.global.u64 	%rd2, %rd8;
	cvta.to.global.u64 	%rd3, %rd9;
	mov.b32 	%r23, 0;
$L__BB0_3:
	mul.wide.u32 	%rd14, %r23, 8;
	add.s64 	%rd4, %rd2, %rd14;
	ld.global.u32 	%r19, [%rd4];
	setp.gt.u32 	%p9, %r19, %r1;
	@%p9 bra 	$L__BB0_8;
	add.s64 	%rd5, %rd3, %rd14;
	ld.global.u32 	%r20, [%rd5];
	setp.lt.u32 	%p10, %r20, %r1;
	@%p10 bra 	$L__BB0_8;
	ld.global.u32 	%r21, [%rd4+4];
	setp.gt.u32 	%p11, %r21, %r2;
	@%p11 bra 	$L__BB0_8;
	ld.global.u32 	%r22, [%rd5+4];
	setp.lt.u32 	%p12, %r22, %r2;
	@%p12 bra 	$L__BB0_8;
	st.global.u32 	[%rd1], %r23;
	bra.uni 	$L__BB0_9;
$L__BB0_8:
	add.s32 	%r23, %r23, 1;
	setp.ne.s32 	%p13, %r23, %r5;
	@%p13 bra 	$L__BB0_3;
$L__BB0_9:
	ret;

}
	// .globl	_Z17histCalc_nosharedPjmS_mjiiiij
.visible .entry _Z17histCalc_nosharedPjmS_mjiiiij(
	.param .u64 .ptr .align 1 _Z17histCalc_nosharedPjmS_mjiiiij_param_0,
	.param .u64 _Z17histCalc_nosharedPjmS_mjiiiij_param_1,
	.param .u64 .ptr .align 1 _Z17histCalc_nosharedPjmS_mjiiiij_param_2,
	.param .u64 _Z17histCalc_nosharedPjmS_mjiiiij_param_3,
	.param .u32 _Z17histCalc_nosharedPjmS_mjiiiij_param_4,
	.param .u32 _Z17histCalc_nosharedPjmS_mjiiiij_param_5,
	.param .u32 _Z17histCalc_nosharedPjmS_mjiiiij_param_6,
	.param .u32 _Z17histCalc_nosharedPjmS_mjiiiij_param_7,
	.param .u32 _Z17histCalc_nosharedPjmS_mjiiiij_param_8,
	.param .u32 _Z17histCalc_nosharedPjmS_mjiiiij_param_9
)
{
	.reg .pred 	%p<9>;
	.reg .b32 	%r<22>;
	.reg .b64 	%rd<15>;

	ld.param.u64 	%rd1, [_Z17histCalc_nosharedPjmS_mjiiiij_param_0];
	ld.param.u64 	%rd2, [_Z17histCalc_nosharedPjmS_mjiiiij_param_1];
	ld.param.u64 	%rd3, [_Z17histCalc_nosharedPjmS_mjiiiij_param_2];
	ld.param.u64 	%rd4, [_Z17histCalc_nosharedPjmS_mjiiiij_param_3];
	ld.param.u32 	%r8, [_Z17histCalc_nosharedPjmS_mjiiiij_param_5];
	ld.param.u32 	%r9, [_Z17histCalc_nosharedPjmS_mjiiiij_param_6];
	ld.param.u32 	%r10, [_Z17histCalc_nosharedPjmS_mjiiiij_param_7];
	ld.param.u32 	%r11, [_Z17histCalc_nosharedPjmS_mjiiiij_param_8];
	ld.param.u32 	%r7, [_Z17histCalc_nosharedPjmS_mjiiiij_param_9];
	mov.u32 	%r12, %ctaid.x;
	mov.u32 	%r1, %ntid.x;
	mov.u32 	%r2, %tid.x;
	mad.lo.s32 	%r13, %r12, %r1, %r2;
	add.s32 	%r3, %r13, %r10;
	mov.u32 	%r14, %ctaid.y;
	mov.u32 	%r15, %ntid.y;
	mov.u32 	%r16, %tid.y;
	mad.lo.s32 	%r4, %r14, %r15, %r16;
	add.s32 	%r5, %r8, %r4;
	setp.lt.s32 	%p1, %r5, %r8;
	setp.gt.s32 	%p2, %r5, %r9;
	setp.lt.s32 	%p3, %r3, %r10;
	or.pred  	%p4, %p1, %p3;
	or.pred  	%p5, %p4, %p2;
	setp.gt.s32 	%p6, %r3, %r11;
	or.pred  	%p7, %p6, %p5;
	@%p7 bra 	$L__BB1_3;
	cvta.to.global.u64 	%rd5, %rd3;
	cvt.s64.s32 	%rd6, %r5;
	mad.lo.s64 	%rd7, %rd4, %rd6, %rd5;
	mul.wide.s32 	%rd8, %r3, 4;
	add.s64 	%rd9, %rd7, %rd8;
	ld.global.u32 	%r6, [%rd9];
	setp.eq.s32 	%p8, %r6, -1;
	@%p8 bra 	$L__BB1_3;
	mov.u32 	%r17, %nctaid.x;
	mul.lo.s32 	%r18, %r1, %r17;
	mad.lo.s32 	%r19, %r18, %r4, %r2;
	rem.u32 	%r20, %r19, %r7;
	cvt.u64.u32 	%rd10, %r20;
	cvta.to.global.u64 	%rd11, %rd1;
	mad.lo.s64 	%rd12, %rd2, %rd10, %rd11;
	mul.wide.u32 	%rd13, %r6, 4;
	add.s64 	%rd14, %rd12, %rd13;
	atom.global.add.u32 	%r21, [%rd14], 1;
$L__BB1_3:
	ret;

}
	// .globl	_Z16sumHist_nosharedPjmS_jj
.visible .entry _Z16sumHist_nosharedPjmS_jj(
	.param .u64 .ptr .align 1 _Z16sumHist_nosharedPjmS_jj_param_0,
	.param .u64 _Z16sumHist_nosharedPjmS_jj_param_1,
	.param .u64 .ptr .align 1 _Z16sumHist_nosharedPjmS_jj_param_2,
	.param .u32 _Z16sumHist_nosharedPjmS_jj_param_3,
	.param .u32 _Z16sumHist_nosharedPjmS_jj_param_4
)
{
	.reg .pred 	%p<12>;
	.reg .b32 	%r<105>;
	.reg .b64 	%rd<59>;

	ld.param.u64 	%rd10, [_Z16sumHist_nosharedPjmS_jj_param_0];
	ld.param.u64 	%rd11, [_Z16sumHist_nosharedPjmS_jj_param_1];
	ld.param.u64 	%rd12, [_Z16sumHist_nosharedPjmS_jj_param_2];
	ld.param.u32 	%r28, [_Z16sumHist_nosharedPjmS_jj_param_3];
	ld.param.u32 	%r27, [_Z16sumHist_nosharedPjmS_jj_param_4];
	mov.u32 	%r1, %tid.x;
	setp.ge.u32 	%p1, %r1, %r28;
	setp.eq.s32 	%p2, %r27, 0;
	or.pred  	%p3, %p1, %p2;
	@%p3 bra 	$L__BB2_13;
	cvta.to.global.u64 	%rd1, %rd10;
	cvta.to.global.u64 	%rd13, %rd12;
	mul.wide.u32 	%rd14, %r1, 4;
	add.s64 	%rd2, %rd1, %rd14;
	add.s64 	%rd3, %rd13, %rd14;
	ld.global.u32 	%r97, [%rd3];
	add.s32 	%r30, %r27, -1;
	and.b32  	%r3, %r27, 15;
	setp.lt.u32 	%p4, %r30, 15;
	mov.b32 	%r100, 0;
	@%p4 bra 	$L__BB2_4;
	and.b32  	%r100, %r27, -16;
	neg.s32 	%r95, %r100;
	shl.b64 	%rd4, %rd11, 4;
	mov.u64 	%rd57, %rd2;
$L__BB2_3:
	.pragma "nounroll";
	ld.global.u32 	%r31, [%rd57];
	add.s32 	%r32, %r97, %r31;
	st.global.u32 	[%rd3], %r32;
	add.s64 	%rd15, %rd57, %rd11;
	ld.global.u32 	%r33, [%rd15];
	add.s32 	%r34, %r32, %r33;
	st.global.u32 	[%rd3], %r34;
	add.s64 	%rd16, %rd15, %rd11;
	ld.global.u32 	%r35, [%rd16];
	add.s32 	%r36, %r34, %r35;
	st.global.u32 	[%rd3], %r36;
	add.s64 	%rd17, %rd16, %rd11;
	ld.global.u32 	%r37, [%rd17];
	add.s32 	%r38, %r36, %r37;
	st.global.u32 	[%rd3], %r38;
	add.s64 	%rd18, %rd17, %rd11;
	ld.global.u32 	%r39, [%rd18];
	add.s32 	%r40, %r38, %r39;
	st.global.u32 	[%rd3], %r40;
	add.s64 	%rd19, %rd18, %rd11;
	ld.global.u32 	%r41, [%rd19];
	add.s32 	%r42, %r40, %r41;
	st.global.u32 	[%rd3], %r42;
	add.s64 	%rd20, %rd19, %rd11;
	ld.global.u32 	%r43, [%rd20];
	add.s32 	%r44, %r42, %r43;
	st.global.u32 	[%rd3], %r44;
	add.s64 	%rd21, %rd20, %rd11;
	ld.global.u32 	%r45, [%rd21];
	add.s32 	%r46, %r44, %r45;
	st.global.u32 	[%rd3], %r46;
	add.s64 	%rd22, %rd21, %rd11;
	ld.global.u32 	%r47, [%rd22];
	add.s32 	%r48, %r46, %r47;
	st.global.u32 	[%rd3], %r48;
	add.s64 	%rd23, %rd22, %rd11;
	ld.global.u32 	%r49, [%rd23];
	add.s32 	%r50, %r48, %r49;
	st.global.u32 	[%rd3], %r50;
	add.s64 	%rd24, %rd23, %rd11;
	ld.global.u32 	%r51, [%rd24];
	add.s32 	%r52, %r50, %r51;
	st.global.u32 	[%rd3], %r52;
	add.s64 	%rd25, %rd24, %rd11;
	ld.global.u32 	%r53, [%rd25];
	add.s32 	%r54, %r52, %r53;
	st.global.u32 	[%rd3], %r54;
	add.s64 	%rd26, %rd25, %rd11;
	ld.global.u32 	%r55, [%rd26];
	add.s32 	%r56, %r54, %r55;
	st.global.u32 	[%rd3], %r56;
	add.s64 	%rd27, %rd26, %rd11;
	ld.global.u32 	%r57, [%rd27];
	add.s32 	%r58, %r56, %r57;
	st.global.u32 	[%rd3], %r58;
	add.s64 	%rd28, %rd27, %rd11;
	ld.global.u32 	%r59, [%rd28];
	add.s32 	%r60, %r58, %r59;
	st.global.u32 	[%rd3], %r60;
	add.s64 	%rd29, %rd28, %rd11;
	ld.global.u32 	%r61, [%rd29];
	add.s32 	%r97, %r60, %r61;
	st.global.u32 	[%rd3], %r97;
	add.s32 	%r95, %r95, 16;
	add.s64 	%rd57, %rd57, %rd4;
	setp.ne.s32 	%p5, %r95, 0;
	@%p5 bra 	$L__BB2_3;
$L__BB2_4:
	setp.eq.s32 	%p6, %r3, 0;
	@%p6 bra 	$L__BB2_13;
	and.b32  	%r12, %r27, 7;
	setp.lt.u32 	%p7, %r3, 8;
	@%p7 bra 	$L__BB2_7;
	cvt.u64.u32 	%rd30, %r100;
	mad.lo.s64 	%rd31, %rd11, %rd30, %rd2;
	ld.global.u32 	%r62, [%rd31];
	add.s32 	%r63, %r97, %r62;
	st.global.u32 	[%rd3], %r63;
	add.s32 	%r64, %r100, 1;
	cvt.u64.u32 	%rd32, %r64;
	mad.lo.s64 	%rd33, %rd11, %rd32, %rd2;
	ld.global.u32 	%r65, [%rd33];
	add.s32 	%r66, %r63, %r65;
	st.global.u32 	[%rd3], %r66;
	add.s32 	%r67, %r100, 2;
	cvt.u64.u32 	%rd34, %r67;
	mad.lo.s64 	%rd35, %rd11, %rd34, %rd2;
	ld.global.u32 	%r68, [%rd35];
	add.s32 	%r69, %r66, %r68;
	st.global.u32 	[%rd3], %r69;
	add.s32 	%r70, %r100, 3;
	cvt.u64.u32 	%rd36, %r70;
	mad.lo.s64 	%rd37, %rd11, %rd36, %rd2;
	ld.global.u32 	%r71, [%rd37];
	add.s32 	%r72, %r69, %r71;
	st.global.u32 	[%rd3], %r72;
	add.s32 	%r73, %r100, 4;
	cvt.u64.u32 	%rd38, %r73;
	mad.lo.s64 	%rd39, %rd11, %rd38, %rd2;
	ld.global.u32 	%r74, [%rd39];
	add.s32 	%r75, %r72, %r74;
	st.global.u32 	[%rd3], %r75;
	add.s32 	%r76, %r100, 5;
	cvt.u64.u32 	%rd40, %r76;
	mad.lo.s64 	%rd41, %rd11, %rd40, %rd2;
	ld.global.u32 	%r77, [%rd41];
	add.s32 	%r78, %r75, %r77;
	st.global.u32 	[%rd3], %r78;
	add.s32 	%r79, %r100, 6;
	cvt.u64.u32 	%rd42, %r79;
	mad.lo.s64 	%rd43, %rd11, %rd42, %rd2;
	ld.global.u32 	%r80, [%rd43];
	add.s32 	%r81, %r78, %r80;
	st.global.u32 	[%rd3], %r81;
	add.s32 	%r82, %r100, 7;
	cvt.u64.u32 	%rd44, %r82;
	mad.lo.s64 	%rd45, %rd11, %rd44, %rd2;
	ld.global.u32 	%r83, [%rd45];
	add.s32 	%r97, %r81, %r83;
	st.global.u32 	[%rd3], %r97;
	add.s32 	%r100, %r100, 8;
$L__BB2_7:
	setp.eq.s32 	%p8, %r12, 0;
	@%p8 bra 	$L__BB2_13;
	and.b32  	%r17, %r27, 3;
	setp.lt.u32 	%p9, %r12, 4;
	@%p9 bra 	$L__BB2_10;
	cvt.u64.u32 	%rd46, %r100;
	mad.lo.s64 	%rd47, %rd11, %rd46, %rd2;
	ld.global.u32 	%r84, [%rd47];
	add.s32 	%r85, %r97, %r84;
	st.global.u32 	[%rd3], %r85;
	add.s32 	%r86, %r100, 1;
	cvt.u64.u32 	%rd48, %r86;
	mad.lo.s64 	%rd49, %rd11, %rd48, %rd2;
	ld.global.u32 	%r87, [%rd49];
	add.s32 	%r88, %r85, %r87;
	st.global.u32 	[%rd3], %r88;
	add.s32 	%r89, %r100, 2;
	cvt.u64.u32 	%rd50, %r89;
	mad.lo.s64 	%rd51, %rd11, %rd50, %rd2;
	ld.global.u32 	%r90, [%rd51];
	add.s32 	%r91, %r88, %r90;
	st.global.u32 	[%rd3], %r91;
	add.s32 	%r92, %r100, 3;
	cvt.u64.u32 	%rd52, %r92;
	mad.lo.s64 	%rd53, %rd11, %rd52, %rd2;
	ld.global.u32 	%r93, [%rd53];
	add.s32 	%r97, %r91, %r93;
	st.global.u32 	[%rd3], %r97;
	add.s32 	%r100, %r100, 4;
$L__BB2_10:
	setp.eq.s32 	%p10, %r17, 0;
	@%p10 bra 	$L__BB2_13;
	cvt.u64.u32 	%rd54, %r100;
	mad.lo.s64 	%rd56, %rd11, %rd54, %rd14;
	add.s64 	%rd58, %rd1, %rd56;
	neg.s32 	%r103, %r17;
$L__BB2_12:
	.pragma "nounroll";
	ld.global.u32 	%r94, [%rd58];
	add.s32 	%r97, %r97, %r94;
	st.global.u32 	[%rd3], %r97;
	add.s64 	%rd58, %rd58, %rd11;
	add.s32 	%r103, %r103, 1;
	setp.ne.s32 	%p11, %r103, 0;
	@%p11 bra 	$L__BB2_12;
$L__BB2_13:
	ret;

}


// ===== COMPILED SASS (sm_100) =====

	.target	sm_100

	.elftype	@"ET_EXEC"


//--------------------- .note.nv.tkinfo           --------------------------
	.section	.note.nv.tkinfo,"",@"SHT_NOTE"
	.sectionflags	@"SHF_NOTE_NV_TKINFO"
	.tkinfo
        /*0018*/ 	.word	0x00000002
        /*0030*/ 	.string	""
        /*0030*/ 	.string	"ptxas"
        /*0030*/ 	.string	"Cuda compilation tools, release 13.0, V13.0.88"
        /*0030*/ 	.string	"Build cuda_13.0.r13.0/compiler.36424714_0"
        /*0030*/ 	.string	"-arch sm_100 -m 64 "



//--------------------- .note.nv.cuinfo           --------------------------
	.section	.note.nv.cuinfo,"",@"SHT_NOTE"
	.sectionflags	@"SHF_NOTE_NV_CUINFO"
        /*0018*/ 	.short	0x0002
        /*001a*/ 	.short	0x0064
        /*001c*/ 	.short	0x0082
	.zero		2


//--------------------- .nv.info                  --------------------------
	.section	.nv.info,"",@"SHT_CUDA_INFO"
	.align	4


	//----- nvinfo : EIATTR_REGCOUNT
	.align		4
        /*0000*/ 	.byte	0x04, 0x2f
        /*0002*/ 	.short	(.L_1 - .L_0)
	.align		4
.L_0:
        /*0004*/ 	.word	index@(_Z19colorTiles_nosharedPjmP5uint2S1_jiiii)
        /*0008*/ 	.word	0x00000014


	//----- nvinfo : EIATTR_FRAME_SIZE
	.align		4
.L_1:
        /*000c*/ 	.byte	0x04, 0x11
        /*000e*/ 	.short	(.L_3 - .L_2)
	.align		4
.L_2:
        /*0010*/ 	.word	index@(_Z19colorTiles_nosharedPjmP5uint2S1_jiiii)
        /*0014*/ 	.word	0x00000000


	//----- nvinfo : EIATTR_REGCOUNT
	.align		4
.L_3:
        /*0018*/ 	.byte	0x04, 0x2f
        /*001a*/ 	.short	(.L_5 - .L_4)
	.align		4
.L_4:
        /*001c*/ 	.word	index@(_Z17histCalc_nosharedPjmS_mjiiiij)
        /*0020*/ 	.word	0x0000000e


	//----- nvinfo : EIATTR_FRAME_SIZE
	.align		4
.L_5:
        /*0024*/ 	.byte	0x04, 0x11
        /*0026*/ 	.short	(.L_7 - .L_6)
	.align		4
.L_6:
        /*0028*/ 	.word	index@(_Z17histCalc_nosharedPjmS_mjiiiij)
        /*002c*/ 	.word	0x00000000


	//----- nvinfo : EIATTR_REGCOUNT
	.align		4
.L_7:
        /*0030*/ 	.byte	0x04, 0x2f
        /*0032*/ 	.short	(.L_9 - .L_8)
	.align		4
.L_8:
        /*0034*/ 	.word	index@(_Z16sumHist_nosharedPjmS_jj)
        /*0038*/ 	.word	0x0000001e


	//----- nvinfo : EIATTR_FRAME_SIZE
	.align		4
.L_9:
        /*003c*/ 	.byte	0x04, 0x11
        /*003e*/ 	.short	(.L_11 - .L_10)
	.align		4
.L_10:
        /*0040*/ 	.word	index@(_Z16sumHist_nosharedPjmS_jj)
        /*0044*/ 	.word	0x00000000


	//----- nvinfo : EIATTR_MIN_STACK_SIZE
	.align		4
.L_11:
        /*0048*/ 	.byte	0x04, 0x12
        /*004a*/ 	.short	(.L_13 - .L_12)
	.align		4
.L_12:
        /*004c*/ 	.word	index@(_Z16sumHist_nosharedPjmS_jj)
        /*0050*/ 	.word	0x00000000


	//----- nvinfo : EIATTR_MIN_STACK_SIZE
	.align		4
.L_13:
        /*0054*/ 	.byte	0x04, 0x12
        /*0056*/ 	.short	(.L_15 - .L_14)
	.align		4
.L_14:
        /*0058*/ 	.word	index@(_Z17histCalc_nosharedPjmS_mjiiiij)
        /*005c*/ 	.word	0x00000000


	//----- nvinfo : EIATTR_MIN_STACK_SIZE
	.align		4
.L_15:
        /*0060*/ 	.byte	0x04, 0x12
        /*0062*/ 	.short	(.L_17 - .L_16)
	.align		4
.L_16:
        /*0064*/ 	.word	index@(_Z19colorTiles_nosharedPjmP5uint2S1_jiiii)
        /*0068*/ 	.word	0x00000000
.L_17:


//--------------------- .nv.compat                --------------------------
	.section	.nv.compat,"",@"SHT_CUDA_COMPAT_INFO"
	.align	4
        /*0000*/ 	.byte	0x02, 0x09, 0x00, 0x00, 0x02, 0x02, 0x01, 0x00, 0x02, 0x05, 0x05, 0x00, 0x03, 0x07, 0x01, 0x01
        /*0010*/ 	.byte	0x02, 0x03, 0x00, 0x00, 0x02, 0x06, 0x01, 0x00, 0x04, 0x0b, 0x08, 0x00, 0x09, 0x00, 0x00, 0x00
        /*0020*/ 	.byte	0x00, 0x00, 0x00, 0x00


//--------------------- .nv.info._Z16sumHist_nosharedPjmS_jj --------------------------
	.section	.nv.info._Z16sumHist_nosharedPjmS_jj,"",@"SHT_CUDA_INFO"
	.sectionflags	@""
	.align	4


	//----- nvinfo : EIATTR_CUDA_API_VERSION
	.align		4
        /*0000*/ 	.byte	0x04, 0x37
        /*0002*/ 	.short	(.L_19 - .L_18)
.L_18:
        /*0004*/ 	.word	0x00000082


	//----- nvinfo : EIATTR_KPARAM_INFO
	.align		4
.L_19:
        /*0008*/ 	.byte	0x04, 0x17
        /*000a*/ 	.short	(.L_21 - .L_20)
.L_20:
        /*000c*/ 	.word	0x00000000
        /*0010*/ 	.short	0x0004
        /*0012*/ 	.short	0x001c
        /*0014*/ 	.byte	0x00, 0xf0, 0x11, 0x00


	//----- nvinfo : EIATTR_KPARAM_INFO
	.align		4
.L_21:
        /*0018*/ 	.byte	0x04, 0x17
        /*001a*/ 	.short	(.L_23 - .L_22)
.L_22:
        /*001c*/ 	.word	0x00000000
        /*0020*/ 	.short	0x0003
        /*0022*/ 	.short	0x0018
        /*0024*/ 	.byte	0x00, 0xf0, 0x11, 0x00


	//----- nvinfo : EIATTR_KPARAM_INFO
	.align		4
.L_23:
        /*0028*/ 	.byte	0x04, 0x17
        /*002a*/ 	.short	(.L_25 - .L_24)
.L_24:
        /*002c*/ 	.word	0x00000000
        /*0030*/ 	.short	0x0002
        /*0032*/ 	.short	0x0010
        /*0034*/ 	.byte	0x00, 0xf5, 0x21, 0x00


	//----- nvinfo : EIATTR_KPARAM_INFO
	.align		4
.L_25:
        /*0038*/ 	.byte	0x04, 0x17
        /*003a*/ 	.short	(.L_27 - .L_26)
.L_26:
        /*003c*/ 	.word	0x00000000
        /*0040*/ 	.short	0x0001
        /*0042*/ 	.short	0x0008
        /*0044*/ 	.byte	0x00, 0xf0, 0x21, 0x00


	//----- nvinfo : EIATTR_KPARAM_INFO
	.align		4
.L_27:
        /*0048*/ 	.byte	0x04, 0x17
        /*004a*/ 	.short	(.L_29 - .L_28)
.L_28:
        /*004c*/ 	.word	0x00000000
        /*0050*/ 	.short	0x0000
        /*0052*/ 	.short	0x0000
        /*0054*/ 	.byte	0x00, 0xf5, 0x21, 0x00


	//----- nvinfo : EIATTR_SPARSE_MMA_MASK
	.align		4
.L_29:
        /*0058*/ 	.byte	0x03, 0x50
        /*005a*/ 	.short	0x0000


	//----- nvinfo : EIATTR_MAXREG_COUNT
	.align		4
        /*005c*/ 	.byte	0x03, 0x1b
        /*005e*/ 	.short	0x00ff


	//----- nvinfo : EIATTR_MERCURY_ISA_VERSION
	.align		4
        /*0060*/ 	.byte	0x03, 0x5f
        /*0062*/ 	.short	0x0101


	//----- nvinfo : EIATTR_VRC_CTA_INIT_COUNT
	.align		4
        /*0064*/ 	.byte	0x02, 0x4a
	.zero		1
	.zero		1


	//----- nvinfo : EIATTR_EXIT_INSTR_OFFSETS
	.align		4
        /*0068*/ 	.byte	0x04, 0x1c
        /*006a*/ 	.short	(.L_31 - .L_30)


	//   ....[0]....
.L_30:
        /*006c*/ 	.word	0x00000050


	//   ....[1]....
        /*0070*/ 	.word	0x00000700


	//   ....[2]....
        /*0074*/ 	.word	0x00000a60


	//   ....[3]....
        /*0078*/ 	.word	0x00000c50


	//   ....[4]....
        /*007c*/ 	.word	0x00000d60


	//----- nvinfo : EIATTR_CBANK_PARAM_SIZE
	.align		4
.L_31:
        /*0080*/ 	.byte	0x03, 0x19
        /*0082*/ 	.short	0x0020


	//----- nvinfo : EIATTR_PARAM_CBANK
	.align		4
        /*0084*/ 	.byte	0x04, 0x0a
        /*0086*/ 	.short	(.L_33 - .L_32)
	.align		4
.L_32:
        /*0088*/ 	.word	index@(.nv.constant0._Z16sumHist_nosharedPjmS_jj)
        /*008c*/ 	.short	0x0380
        /*008e*/ 	.short	0x0020


	//----- nvinfo : EIATTR_SW_WAR
	.align		4
.L_33:
        /*0090*/ 	.byte	0x04, 0x36
        /*0092*/ 	.short	(.L_35 - .L_34)
.L_34:
        /*0094*/ 	.word	0x00000008
.L_35:


//--------------------- .nv.info._Z17histCalc_nosharedPjmS_mjiiiij --------------------------
	.section	.nv.info._Z17histCalc_nosharedPjmS_mjiiiij,"",@"SHT_CUDA_INFO"
	.sectionflags	@""
	.align	4


	//----- nvinfo : EIATTR_CUDA_API_VERSION
	.align		4
        /*0000*/ 	.byte	0x04, 0x37
        /*0002*/ 	.short	(.L_37 - .L_36)
.L_36:
        /*0004*/ 	.word	0x00000082


	//----- nvinfo : EIATTR_KPARAM_INFO
	.align		4
.L_37:
        /*0008*/ 	.byte	0x04, 0x17
        /*000a*/ 	.short	(.L_39 - .L_38)
.L_38:
        /*000c*/ 	.word	0x00000000
        /*0010*/ 	.short	0x0009
        /*0012*/ 	.short	0x0034
        /*0014*/ 	.byte	0x00, 0xf0, 0x11, 0x00


	//----- nvinfo : EIATTR_KPARAM_INFO
	.align		4
.L_39:
        /*0018*/ 	.byte	0x04, 0x17
        /*001a*/ 	.short	(.L_41 - .L_40)
.L_40:
        /*001c*/ 	.word	0x00000000
        /*0020*/ 	.short	0x0008
        /*0022*/ 	.short	0x0030
        /*0024*/ 	.byte	0x00, 0xf0, 0x11, 0x00


	//----- nvinfo : EIATTR_KPARAM_INFO
	.align		4
.L_41:
        /*0028*/ 	.byte	0x04, 0x17
        /*002a*/ 	.short	(.L_43 - .L_42)
.L_42:
        /*002c*/ 	.word	0x00000000
        /*0030*/ 	.short	0x0007
        /*0032*/ 	.short	0x002c
        /*0034*/ 	.byte	0x00, 0xf0, 0x11, 0x00


	//----- nvinfo : EIATTR_KPARAM_INFO
	.align		4
.L_43:
        /*0038*/ 	.byte	0x04, 0x17
        /*003a*/ 	.short	(.L_45 - .L_44)
.L_44:
        /*003c*/ 	.word	0x00000000
        /*0040*/ 	.short	0x0006
        /*0042*/ 	.short	0x0028
        /*0044*/ 	.byte	0x00, 0xf0, 0x11, 0x00


	//----- nvinfo : EIATTR_KPARAM_INFO
	.align		4
.L_45:
        /*0048*/ 	.byte	0x04, 0x17
        /*004a*/ 	.short	(.L_47 - .L_46)
.L_46:
        /*004c*/ 	.word	0x00000000
        /*0050*/ 	.short	0x0005
        /*0052*/ 	.short	0x0024
        /*0054*/ 	.byte	0x00, 0xf0, 0x11, 0x00


	//----- nvinfo : EIATTR_KPARAM_INFO
	.align		4
.L_47:
        /*0058*/ 	.byte	0x04, 0x17
        /*005a*/ 	.short	(.L_49 - .L_48)
.L_48:
        /*005c*/ 	.word	0x00000000
        /*0060*/ 	.short	0x0004
        /*0062*/ 	.short	0x0020
        /*0064*/ 	.byte	0x00, 0xf0, 0x11, 0x00


	//----- nvinfo : EIATTR_KPARAM_INFO
	.align		4
.L_49:
        /*0068*/ 	.byte	0x04, 0x17
        /*006a*/ 	.short	(.L_51 - .L_50)
.L_50:
        /*006c*/ 	.word	0x00000000
        /*0070*/ 	.short	0x0003
        /*0072*/ 	.short	0x0018
        /*0074*/ 	.byte	0x00, 0xf0, 0x21, 0x00


	//----- nvinfo : EIATTR_KPARAM_INFO
	.align		4
.L_51:
        /*0078*/ 	.byte	0x04, 0x17
        /*007a*/ 	.short	(.L_53 - .L_52)
.L_52:
        /*007c*/ 	.word	0x00000000
        /*0080*/ 	.short	0x0002
        /*0082*/ 	.short	0x0010
        /*0084*/ 	.byte	0x00, 0xf5, 0x21, 0x00


	//----- nvinfo : EIATTR_KPARAM_INFO
	.align		4
.L_53:
        /*0088*/ 	.byte	0x04, 0x17
        /*008a*/ 	.short	(.L_55 - .L_54)
.L_54:
        /*008c*/ 	.word	0x00000000
        /*0090*/ 	.short	0x0001
        /*0092*/ 	.short	0x0008
        /*0094*/ 	.byte	0x00, 0xf0, 0x21, 0x00


	//----- nvinfo : EIATTR_KPARAM_INFO
	.align		4
.L_55:
        /*0098*/ 	.byte	0x04, 0x17
        /*009a*/ 	.short	(.L_57 - .L_56)
.L_56:
        /*009c*/ 	.word	0x00000000
        /*00a0*/ 	.short	0x0000
        /*00a2*/ 	.short	0x0000
        /*00a4*/ 	.byte	0x00, 0xf5, 0x21, 0x00


	//----- nvinfo : EIATTR_SPARSE_MMA_MASK
	.align		4
.L_57:
        /*00a8*/ 	.byte	0x03, 0x50
        /*00aa*/ 	.short	0x0000


	//----- nvinfo : EIATTR_MAXREG_COUNT
	.align		4
        /*00ac*/ 	.byte	0x03, 0x1b
        /*00ae*/ 	.short	0x00ff


	//----- nvinfo : EIATTR_MERCURY_ISA_VERSION
	.align		4
        /*00b0*/ 	.byte	0x03, 0x5f
        /*00b2*/ 	.short	0x0101


	//----- nvinfo : EIATTR_VRC_CTA_INIT_COUNT
	.align		4
        /*00b4*/ 	.byte	0x02, 0x4a
	.zero		1
	.zero		1


	//----- nvinfo : EIATTR_EXIT_INSTR_OFFSETS
	.align		4
        /*00b8*/ 	.byte	0x04, 0x1c
        /*00ba*/ 	.short	(.L_59 - .L_58)


	//   ....[0]....
.L_58:
        /*00bc*/ 	.word	0x00000120


	//   ....[1]....
        /*00c0*/ 	.word	0x000001e0


	//   ....[2]....
        /*00c4*/ 	.word	0x000003c0


	//----- nvinfo : EIATTR_CBANK_PARAM_SIZE
	.align		4
.L_59:
        /*00c8*/ 	.byte	0x03, 0x19
        /*00ca*/ 	.short	0x0038


	//----- nvinfo : EIATTR_PARAM_CBANK
	.align		4
        /*00cc*/ 	.byte	0x04, 0x0a
        /*00ce*/ 	.short	(.L_61 - .L_60)
	.align		4
.L_60:
        /*00d0*/ 	.word	index@(.nv.constant0._Z17histCalc_nosharedPjmS_mjiiiij)
        /*00d4*/ 	.short	0x0380
        /*00d6*/ 	.short	0x0038


	//----- nvinfo : EIATTR_SW_WAR
	.align		4
.L_61:
        /*00d8*/ 	.byte	0x04, 0x36
        /*00da*/ 	.short	(.L_63 - .L_62)
.L_62:
        /*00dc*/ 	.word	0x00000008
.L_63:


//--------------------- .nv.info._Z19colorTiles_nosharedPjmP5uint2S1_jiiii --------------------------
	.section	.nv.info._Z19colorTiles_nosharedPjmP5uint2S1_jiiii,"",@"SHT_CUDA_INFO"
	.sectionflags	@""
	.align	4


	//----- nvinfo : EIATTR_CUDA_API_VERSION
	.align		4
        /*0000*/ 	.byte	0x04, 0x37
        /*0002*/ 	.short	(.L_65 - .L_64)
.L_64:
        /*0004*/ 	.word	0x00000082


	//----- nvinfo : EIATTR_KPARAM_INFO
	.align		4
.L_65:
        /*0008*/ 	.byte	0x04, 0x17
        /*000a*/ 	.short	(.L_67 - .L_66)
.L_66:
        /*000c*/ 	.word	0x00000000
        /*0010*/ 	.short	0x0008
        /*0012*/ 	.short	0x0030
        /*0014*/ 	.byte	0x00, 0xf0, 0x11, 0x00


	//----- nvinfo : EIATTR_KPARAM_INFO
	.align		4
.L_67:
        /*0018*/ 	.byte	0x04, 0x17
        /*001a*/ 	.short	(.L_69 - .L_68)
.L_68:
        /*001c*/ 	.word	0x00000000
        /*0020*/ 	.short	0x0007
        /*0022*/ 	.short	0x002c
        /*0024*/ 	.byte	0x00, 0xf0, 0x11, 0x00


	//----- nvinfo : EIATTR_KPARAM_INFO
	.align		4
.L_69:
        /*0028*/ 	.byte	0x04, 0x17
        /*002a*/ 	.short	(.L_71 - .L_70)
.L_70:
        /*002c*/ 	.word	0x00000000
        /*0030*/ 	.short	0x0006
        /*0032*/ 	.short	0x0028
        /*0034*/ 	.byte	0x00, 0xf0, 0x11, 0x00


	//----- nvinfo : EIATTR_KPARAM_INFO
	.align		4
.L_71:
        /*0038*/ 	.byte	0x04, 0x17
        /*003a*/ 	.short	(.L_73 - .L_72)
.L_72:
        /*003c*/ 	.word	0x00000000
        /*0040*/ 	.short	0x0005
        /*0042*/ 	.short	0x0024
        /*0044*/ 	.byte	0x00, 0xf0, 0x11, 0x00


	//----- nvinfo : EIATTR_KPARAM_INFO
	.align		4
.L_73:
        /*0048*/ 	.byte	0x04, 0x17
        /*004a*/ 	.short	(.L_75 - .L_74)
.L_74:
        /*004c*/ 	.word	0x00000000
        /*0050*/ 	.short	0x0004
        /*0052*/ 	.short	0x0020
        /*0054*/ 	.byte	0x00, 0xf0, 0x11, 0x00


	//----- nvinfo : EIATTR_KPARAM_INFO
	.align		4
.L_75:
        /*0058*/ 	.byte	0x04, 0x17
        /*005a*/ 	.short	(.L_77 - .L_76)
.L_76:
        /*005c*/ 	.word	0x00000000
        /*0060*/ 	.short	0x0003
        /*0062*/ 	.short	0x0018
        /*0064*/ 	.byte	0x00, 0xf5, 0x21, 0x00


	//----- nvinfo : EIATTR_KPARAM_INFO
	.align		4
.L_77:
        /*0068*/ 	.byte	0x04, 0x17
        /*006a*/ 	.short	(.L_79 - .L_78)
.L_78:
        /*006c*/ 	.word	0x00000000
        /*0070*/ 	.short	0x0002
        /*0072*/ 	.short	0x0010
        /*0074*/ 	.byte	0x00, 0xf5, 0x21, 0x00


	//----- nvinfo : EIATTR_KPARAM_INFO
	.align		4
.L_79:
        /*0078*/ 	.byte	0x04, 0x17
        /*007a*/ 	.short	(.L_81 - .L_80)
.L_80:
        /*007c*/ 	.word	0x00000000
        /*0080*/ 	.short	0x0001
        /*0082*/ 	.short	0x0008
        /*0084*/ 	.byte	0x00, 0xf0, 0x21, 0x00


	//----- nvinfo : EIATTR_KPARAM_INFO
	.align		4
.L_81:
        /*0088*/ 	.byte	0x04, 0x17
        /*008a*/ 	.short	(.L_83 - .L_82)
.L_82:
        /*008c*/ 	.word	0x00000000
        /*0090*/ 	.short	0x0000
        /*0092*/ 	.short	0x0000
        /*0094*/ 	.byte	0x00, 0xf5, 0x21, 0x00


	//----- nvinfo : EIATTR_SPARSE_MMA_MASK
	.align		4
.L_83:
        /*0098*/ 	.byte	0x03, 0x50
        /*009a*/ 	.short	0x0000


	//----- nvinfo : EIATTR_MAXREG_COUNT
	.align		4
        /*009c*/ 	.byte	0x03, 0x1b
        /*009e*/ 	.short	0x00ff


	//----- nvinfo : EIATTR_MERCURY_ISA_VERSION
	.align		4
        /*00a0*/ 	.byte	0x03, 0x5f
        /*00a2*/ 	.short	0x0101


	//----- nvinfo : EIATTR_VRC_CTA_INIT_COUNT
	.align		4
        /*00a4*/ 	.byte	0x02, 0x4a
	.zero		1
	.zero		1


	//----- nvinfo : EIATTR_EXIT_INSTR_OFFSETS
	.align		4
        /*00a8*/ 	.byte	0x04, 0x1c
        /*00aa*/ 	.short	(.L_85 - .L_84)


	//   ....[0]....
.L_84:
        /*00ac*/ 	.word	0x00000120


	//   ....[1]....
        /*00b0*/ 	.word	0x000001b0


	//   ....[2]....
        /*00b4*/ 	.word	0x00000360


	//   ....[3]....
        /*00b8*/ 	.word	0x00000380


	//----- nvinfo : EIATTR_CRS_STACK_SIZE
	.align		4
.L_85:
        /*00bc*/ 	.byte	0x04, 0x1e
        /*00be*/ 	.short	(.L_87 - .L_86)
.L_86:
        /*00c0*/ 	.word	0x00000000


	//----- nvinfo : EIATTR_CBANK_PARAM_SIZE
	.align		4
.L_87:
        /*00c4*/ 	.byte	0x03, 0x19
        /*00c6*/ 	.short	0x0034


	//----- nvinfo : EIATTR_PARAM_CBANK
	.align		4
        /*00c8*/ 	.byte	0x04, 0x0a
        /*00ca*/ 	.short	(.L_89 - .L_88)
	.align		4
.L_88:
        /*00cc*/ 	.word	index@(.nv.constant0._Z19colorTiles_nosharedPjmP5uint2S1_jiiii)
        /*00d0*/ 	.short	0x0380
        /*00d2*/ 	.short	0x0034


	//----- nvinfo : EIATTR_SW_WAR
	.align		4
.L_89:
        /*00d4*/ 	.byte	0x04, 0x36
        /*00d6*/ 	.short	(.L_91 - .L_90)
.L_90:
        /*00d8*/ 	.word	0x00000008
.L_91:


//--------------------- .nv.callgraph             --------------------------
	.section	.nv.callgraph,"",@"SHT_CUDA_CALLGRAPH"
	.align	4
	.sectionentsize	8
	.align		4
        /*0000*/ 	.word	0x00000000
	.align		4
        /*0004*/ 	.word	0xffffffff
	.align		4
        /*0008*/ 	.word	0x00000000
	.align		4
        /*000c*/ 	.word	0xfffffffe
	.align		4
        /*0010*/ 	.word	0x00000000
	.align		4
        /*0014*/ 	.word	0xfffffffd
	.align		4
        /*0018*/ 	.word	0x00000000
	.align		4
        /*001c*/ 	.word	0xfffffffc


//--------------------- .text._Z16sumHist_nosharedPjmS_jj --------------------------
	.section	.text._Z16sumHist_nosharedPjmS_jj,"ax",@progbits
	.align	128
        .global         _Z16sumHist_nosharedPjmS_jj
        .type           _Z16sumHist_nosharedPjmS_jj,@function
        .size           _Z16sumHist_nosharedPjmS_jj,(.L_x_12 - _Z16sumHist_nosharedPjmS_jj)
        .other          _Z16sumHist_nosharedPjmS_jj,@"STO_CUDA_ENTRY STV_DEFAULT"
_Z16sumHist_nosharedPjmS_jj:
.text._Z16sumHist_nosharedPjmS_jj:
[----:B------:R-:W-:Y:S01]  /*0000*/  LDC R1, c[0x0][0x37c] ;  /* 0x0000df00ff017b82 */ /* 0x000fe20000000800 */
[----:B------:R-:W0:Y:S01]  /*0010*/  S2R R2, SR_TID.X ;  /* 0x0000000000027919 */ /* 0x000e220000002100 */
[----:B------:R-:W1:Y:S02]  /*0020*/  LDCU.64 UR6, c[0x0][0x398] ;  /* 0x00007300ff0677ac */ /* 0x000e640008000a00 */
[----:B-1----:R-:W-:-:S04]  /*0030*/  ISETP.NE.AND P0, PT, RZ, UR7, PT ;  /* 0x00000007ff007c0c */ /* 0x002fc8000bf05270 */
[----:B0-----:R-:W-:-:S13]  /*0040*/  ISETP.GE.U32.OR P0, PT, R2, UR6, !P0 ;  /* 0x0000000602007c0c */ /* 0x001fda000c706470 */
[----:B------:R-:W-:Y:S05]  /*0050*/  @P0 EXIT ;  /* 0x000000000000094d */ /* 0x000fea0003800000 */
[----:B------:R-:W0:Y:S01]  /*0060*/  LDCU.64 UR4, c[0x0][0x390] ;  /* 0x00007200ff0477ac */ /* 0x000e220008000a00 */
[----:B------:R-:W-:Y:S01]  /*0070*/  IMAD.WIDE.U32 R2, R2, 0x4, RZ ;  /* 0x0000000402027825 */ /* 0x000fe200078e00ff */
[----:B------:R-:W1:Y:S01]  /*0080*/  LDCU.64 UR8, c[0x0][0x358] ;  /* 0x00006b00ff0877ac */ /* 0x000e620008000a00 */
[----:B------:R-:W2:Y:S01]  /*0090*/  LDCU.64 UR10, c[0x0][0x380] ;  /* 0x00007000ff0a77ac */ /* 0x000ea20008000a00 */
[----:B0-----:R-:W-:-:S04]  /*00a0*/  IADD3 R4, P0, PT, R2, UR4, RZ ;  /* 0x0000000402047c10 */ /* 0x001fc8000ff1e0ff */
[----:B------:R-:W-:-:S05]  /*00b0*/  IADD3.X R5, PT, PT, R3, UR5, RZ, P0, !PT ;  /* 0x0000000503057c10 */ /* 0x000fca00087fe4ff */
[----:B-1----:R0:W5:Y:S01]  /*00c0*/  LDG.E R15, desc[UR8][R4.64] ;  /* 0x00000008040f7981 */ /* 0x002162000c1e1900 */
[----:B------:R-:W-:Y:S01]  /*00d0*/  UIADD3 UR4, UPT, UPT, UR7, -0x1, URZ ;  /* 0xffffffff07047890 */ /* 0x000fe2000fffe0ff */
[----:B--2---:R-:W-:Y:S01]  /*00e0*/  IADD3 R6, P0, PT, R2, UR10, RZ ;  /* 0x0000000a02067c10 */ /* 0x004fe2000ff1e0ff */
[----:B------:R-:W-:Y:S02]  /*00f0*/  ULOP3.LUT UR5, UR7, 0xf, URZ, 0xc0, !UPT ;  /* 0x0000000f07057892 */ /* 0x000fe4000f8ec0ff */
[----:B------:R-:W-:Y:S01]  /*0100*/  UISETP.GE.U32.AND UP0, UPT, UR4, 0xf, UPT ;  /* 0x0000000f0400788c */ /* 0x000fe2000bf06070 */
[----:B------:R-:W-:Y:S02]  /*0110*/  IADD3.X R7, PT, PT, R3, UR11, RZ, P0, !PT ;  /* 0x0000000b03077c10 */ /* 0x000fe400087fe4ff */
[----:B------:R-:W-:-:S06]  /*0120*/  UMOV UR4, URZ ;  /* 0x000000ff00047c82 */ /* 0x000fcc0008000000 */
[----:B0-----:R-:W-:Y:S05]  /*0130*/  BRA.U !UP0, `(.L_x_0) ;  /* 0x00000005086c7547 */ /* 0x001fea000b800000 */
[----:B------:R-:W0:Y:S01]  /*0140*/  LDC.64 R8, c[0x0][0x388] ;  /* 0x0000e200ff087b82 */ /* 0x000e220000000a00 */
[----:B------:R-:W-:Y:S01]  /*0150*/  ULOP3.LUT UR4, UR7, 0xfffffff0, URZ, 0xc0, !UPT ;  /* 0xfffffff007047892 */ /* 0x000fe2000f8ec0ff */
[----:B------:R-:W-:Y:S01]  /*0160*/  IMAD.MOV.U32 R11, RZ, RZ, R6 ;  /* 0x000000ffff0b7224 */ /* 0x000fe200078e0006 */
[----:B------:R-:W-:Y:S02]  /*0170*/  MOV R0, R7 ;  /* 0x0000000700007202 */ /* 0x000fe40000000f00 */
[----:B------:R-:W-:Y:S01]  /*0180*/  UIADD3 UR6, UPT, UPT, -UR4, URZ, URZ ;  /* 0x000000ff04067290 */ /* 0x000fe2000fffe1ff */
[----:B0-----:R-:W-:-:S11]  /*0190*/  SHF.L.U64.HI R13, R8, 0x4, R9 ;  /* 0x00000004080d7819 */ /* 0x001fd60000010209 */
.L_x_1:
[----:B------:R-:W-:Y:S01]  /*01a0*/  IMAD.MOV.U32 R16, RZ, RZ, R11 ;  /* 0x000000ffff107224 */ /* 0x000fe200078e000b */
[----:B------:R-:W-:-:S05]  /*01b0*/  MOV R17, R0 ;  /* 0x0000000000117202 */ /* 0x000fca0000000f00 */
[----:B------:R-:W2:Y:S01]  /*01c0*/  LDG.E R10, desc[UR8][R16.64] ;  /* 0x00000008100a7981 */ /* 0x000ea2000c1e1900 */
[----:B------:R-:W-:-:S05]  /*01d0*/  IADD3 R18, P0, PT, R11, R8, RZ ;  /* 0x000000080b127210 */ /* 0x000fca0007f1e0ff */
[----:B------:R-:W-:Y:S01]  /*01e0*/  IMAD.X R19, R0, 0x1, R9, P0 ;  /* 0x0000000100137824 */ /* 0x000fe200000e0609 */
[----:B--2--5:R-:W-:-:S05]  /*01f0*/  IADD3 R21, PT, PT, R10, R15, RZ ;  /* 0x0000000f0a157210 */ /* 0x024fca0007ffe0ff */
[----:B------:R0:W-:Y:S04]  /*0200*/  STG.E desc[UR8][R4.64], R21 ;  /* 0x0000001504007986 */ /* 0x0001e8000c101908 */
[----:B------:R-:W2:Y:S01]  /*0210*/  LDG.E R10, desc[UR8][R18.64] ;  /* 0x00000008120a7981 */ /* 0x000ea2000c1e1900 */
[----:B------:R-:W-:-:S05]  /*0220*/  IADD3 R14, P0, PT, R18, R8, RZ ;  /* 0x00000008120e7210 */ /* 0x000fca0007f1e0ff */
[----:B---3--:R-:W-:Y:S01]  /*0230*/  IMAD.X R15, R19, 0x1, R9, P0 ;  /* 0x00000001130f7824 */ /* 0x008fe200000e0609 */
[----:B--2---:R-:W-:-:S05]  /*0240*/  IADD3 R23, PT, PT, R21, R10, RZ ;  /* 0x0000000a15177210 */ /* 0x004fca0007ffe0ff */
[----:B------:R1:W-:Y:S04]  /*0250*/  STG.E desc[UR8][R4.64], R23 ;  /* 0x0000001704007986 */ /* 0x0003e8000c101908 */
[----:B------:R-:W2:Y:S01]  /*0260*/  LDG.E R10, desc[UR8][R14.64] ;  /* 0x000000080e0a7981 */ /* 0x000ea2000c1e1900 */
[----:B------:R-:W-:-:S05]  /*0270*/  IADD3 R16, P0, PT, R14, R8, RZ ;  /* 0x000000080e107210 */ /* 0x000fca0007f1e0ff */
[----:B------:R-:W-:Y:S01]  /*0280*/  IMAD.X R17, R15, 0x1, R9, P0 ;  /* 0x000000010f117824 */ /* 0x000fe200000e0609 */
[----:B--2---:R-:W-:-:S05]  /*0290*/  IADD3 R25, PT, PT, R23, R10, RZ ;  /* 0x0000000a17197210 */ /* 0x004fca0007ffe0ff */
[----:B------:R2:W-:Y:S04]  /*02a0*/  STG.E desc[UR8][R4.64], R25 ;  /* 0x0000001904007986 */ /* 0x0005e8000c101908 */
[----:B------:R-:W0:Y:S01]  /*02b0*/  LDG.E R10, desc[UR8][R16.64] ;  /* 0x00000008100a7981 */ /* 0x000e22000c1e1900 */
[----:B------:R-:W-:-:S05]  /*02c0*/  IADD3 R18, P0, PT, R16, R8, RZ ;  /* 0x0000000810127210 */ /* 0x000fca0007f1e0ff */
[----:B------:R-:W-:Y:S01]  /*02d0*/  IMAD.X R19, R17, 0x1, R9, P0 ;  /* 0x0000000111137824 */ /* 0x000fe200000e0609 */
[----:B0-----:R-:W-:-:S05]  /*02e0*/  IADD3 R21, PT, PT, R25, R10, RZ ;  /* 0x0000000a19157210 */ /* 0x001fca0007ffe0ff */
[----:B------:R0:W-:Y:S04]  /*02f0*/  STG.E desc[UR8][R4.64], R21 ;  /* 0x0000001504007986 */ /* 0x0001e8000c101908 */
[----:B------:R-:W1:Y:S01]  /*0300*/  LDG.E R10, desc[UR8][R18.64] ;  /* 0x00000008120a7981 */ /* 0x000e62000c1e1900 */
[----:B------:R-:W-:-:S05]  /*0310*/  IADD3 R14, P0, PT, R18, R8, RZ ;  /* 0x00000008120e7210 */ /* 0x000fca0007f1e0ff */
[----:B------:R-:W-:Y:S01]  /*0320*/  IMAD.X R15, R19, 0x1, R9, P0 ;  /* 0x00000001130f7824 */ /* 0x000fe200000e0609 */
[----:B-1----:R-:W-:-:S05]  /*0330*/  IADD3 R23, PT, PT, R21, R10, RZ ;  /* 0x0000000a15177210 */ /* 0x002fca0007ffe0ff */
        /* <DEDUP_REMOVED lines=36> */
[----:B------:R-:W3:Y:S01]  /*0580*/  LDG.E R10, desc[UR8][R16.64] ;  /* 0x00000008100a7981 */ /* 0x000ee2000c1e1900 */
[----:B------:R-:W-:-:S05]  /*0590*/  IADD3 R18, P0, PT, R16, R8, RZ ;  /* 0x0000000810127210 */ /* 0x000fca0007f1e0ff */
[----:B------:R-:W-:Y:S01]  /*05a0*/  IMAD.X R19, R17, 0x1, R9, P0 ;  /* 0x0000000111137824 */ /* 0x000fe200000e0609 */
[----:B---3--:R-:W-:-:S05]  /*05b0*/  IADD3 R27, PT, PT, R25, R10, RZ ;  /* 0x0000000a191b7210 */ /* 0x008fca0007ffe0ff */
[----:B------:R3:W-:Y:S04]  /*05c0*/  STG.E desc[UR8][R4.64], R27 ;  /* 0x0000001b04007986 */ /* 0x0007e8000c101908 */
[----:B------:R-:W1:Y:S01]  /*05d0*/  LDG.E R10, desc[UR8][R18.64] ;  /* 0x00000008120a7981 */ /* 0x000e62000c1e1900 */
[----:B------:R-:W-:-:S05]  /*05e0*/  IADD3 R20, P0, PT, R18, R8, RZ ;  /* 0x0000000812147210 */ /* 0x000fca0007f1e0ff */
[----:B0-----:R-:W-:Y:S01]  /*05f0*/  IMAD.X R21, R19, 0x1, R9, P0 ;  /* 0x0000000113157824 */ /* 0x001fe200000e0609 */
[----:B-1----:R-:W-:-:S05]  /*0600*/  IADD3 R23, PT, PT, R27, R10, RZ ;  /* 0x0000000a1b177210 */ /* 0x002fca0007ffe0ff */
[----:B------:R3:W-:Y:S04]  /*0610*/  STG.E desc[UR8][R4.64], R23 ;  /* 0x0000001704007986 */ /* 0x0007e8000c101908 */
[----:B------:R-:W2:Y:S01]  /*0620*/  LDG.E R10, desc[UR8][R20.64] ;  /* 0x00000008140a7981 */ /* 0x000ea2000c1e1900 */
[----:B------:R-:W-:-:S05]  /*0630*/  IADD3 R16, P0, PT, R20, R8, RZ ;  /* 0x0000000814107210 */ /* 0x000fca0007f1e0ff */
[----:B------:R-:W-:Y:S01]  /*0640*/  IMAD.X R17, R21, 0x1, R9, P0 ;  /* 0x0000000115117824 */ /* 0x000fe200000e0609 */
[----:B--2---:R-:W-:-:S05]  /*0650*/  IADD3 R25, PT, PT, R23, R10, RZ ;  /* 0x0000000a17197210 */ /* 0x004fca0007ffe0ff */
[----:B------:R3:W-:Y:S04]  /*0660*/  STG.E desc[UR8][R4.64], R25 ;  /* 0x0000001904007986 */ /* 0x0007e8000c101908 */
[----:B------:R-:W2:Y:S01]  /*0670*/  LDG.E R16, desc[UR8][R16.64] ;  /* 0x0000000810107981 */ /* 0x000ea2000c1e1900 */
[----:B------:R-:W-:Y:S01]  /*0680*/  UIADD3 UR6, UPT, UPT, UR6, 0x10, URZ ;  /* 0x0000001006067890 */ /* 0x000fe2000fffe0ff */
[----:B------:R-:W-:-:S03]  /*0690*/  LEA R11, P0, R8, R11, 0x4 ;  /* 0x0000000b080b7211 */ /* 0x000fc600078020ff */
[----:B------:R-:W-:Y:S01]  /*06a0*/  UISETP.NE.AND UP0, UPT, UR6, URZ, UPT ;  /* 0x000000ff0600728c */ /* 0x000fe2000bf05270 */
[----:B------:R-:W-:Y:S01]  /*06b0*/  IADD3.X R0, PT, PT, R0, R13, RZ, P0, !PT ;  /* 0x0000000d00007210 */ /* 0x000fe200007fe4ff */
[----:B--2---:R-:W-:-:S05]  /*06c0*/  IMAD.IADD R15, R25, 0x1, R16 ;  /* 0x00000001190f7824 */ /* 0x004fca00078e0210 */
[----:B------:R3:W-:Y:S02]  /*06d0*/  STG.E desc[UR8][R4.64], R15 ;  /* 0x0000000f04007986 */ /* 0x0007e4000c101908 */
[----:B------:R-:W-:Y:S05]  /*06e0*/  BRA.U UP0, `(.L_x_1) ;  /* 0xfffffff900ac7547 */ /* 0x000fea000b83ffff */
.L_x_0:
[----:B------:R-:W-:-:S13]  /*06f0*/  ISETP.NE.AND P0, PT, RZ, UR5, PT ;  /* 0x00000005ff007c0c */ /* 0x000fda000bf05270 */
[----:B------:R-:W-:Y:S05]  /*0700*/  @!P0 EXIT ;  /* 0x000000000000894d */ /* 0x000fea0003800000 */
[----:B------:R-:W-:Y:S02]  /*0710*/  UISETP.GE.U32.AND UP0, UPT, UR5, 0x8, UPT ;  /* 0x000000080500788c */ /* 0x000fe4000bf06070 */
[----:B------:R-:W-:-:S07]  /*0720*/  ULOP3.LUT UR5, UR7, 0x7, URZ, 0xc0, !UPT ;  /* 0x0000000707057892 */ /* 0x000fce000f8ec0ff */
[----:B------:R-:W-:Y:S05]  /*0730*/  BRA.U !UP0, `(.L_x_2) ;  /* 0x0000000108c47547 */ /* 0x000fea000b800000 */
[----:B------:R-:W0:Y:S02]  /*0740*/  LDC.64 R8, c[0x0][0x388] ;  /* 0x0000e200ff087b82 */ /* 0x000e240000000a00 */
[----:B0-----:R-:W-:-:S04]  /*0750*/  IMAD.WIDE.U32 R10, R8, UR4, R6 ;  /* 0x00000004080a7c25 */ /* 0x001fc8000f8e0006 */
[----:B------:R-:W-:-:S05]  /*0760*/  IMAD R11, R9, UR4, R11 ;  /* 0x00000004090b7c24 */ /* 0x000fca000f8e020b */
[----:B------:R-:W2:Y:S01]  /*0770*/  LDG.E R10, desc[UR8][R10.64] ;  /* 0x000000080a0a7981 */ /* 0x000ea2000c1e1900 */
[----:B------:R-:W-:-:S06]  /*0780*/  UIADD3 UR6, UPT, UPT, UR4, 0x1, URZ ;  /* 0x0000000104067890 */ /* 0x000fcc000fffe0ff */
[----:B------:R-:W-:-:S04]  /*0790*/  IMAD.WIDE.U32 R12, R8, UR6, R6 ;  /* 0x00000006080c7c25 */ /* 0x000fc8000f8e0006 */
[----:B------:R-:W-:Y:S02]  /*07a0*/  IMAD R13, R9, UR6, R13 ;  /* 0x00000006090d7c24 */ /* 0x000fe4000f8e020d */
[----:B--2--5:R-:W-:-:S05]  /*07b0*/  IMAD.IADD R17, R15, 0x1, R10 ;  /* 0x000000010f117824 */ /* 0x024fca00078e020a */
[----:B------:R0:W-:Y:S04]  /*07c0*/  STG.E desc[UR8][R4.64], R17 ;  /* 0x0000001104007986 */ /* 0x0001e8000c101908 */
[----:B------:R-:W2:Y:S01]  /*07d0*/  LDG.E R12, desc[UR8][R12.64] ;  /* 0x000000080c0c7981 */ /* 0x000ea2000c1e1900 */
[----:B------:R-:W-:-:S06]  /*07e0*/  UIADD3 UR6, UPT, UPT, UR4, 0x2, URZ ;  /* 0x0000000204067890 */ /* 0x000fcc000fffe0ff */
[----:B---3--:R-:W-:-:S04]  /*07f0*/  IMAD.WIDE.U32 R14, R8, UR6, R6 ;  /* 0x00000006080e7c25 */ /* 0x008fc8000f8e0006 */
[----:B------:R-:W-:Y:S01]  /*0800*/  IMAD R15, R9, UR6, R15 ;  /* 0x00000006090f7c24 */ /* 0x000fe2000f8e020f */
[----:B--2---:R-:W-:-:S05]  /*0810*/  IADD3 R19, PT, PT, R17, R12, RZ ;  /* 0x0000000c11137210 */ /* 0x004fca0007ffe0ff */
[----:B------:R1:W-:Y:S04]  /*0820*/  STG.E desc[UR8][R4.64], R19 ;  /* 0x0000001304007986 */ /* 0x0003e8000c101908 */
[----:B------:R-:W0:Y:S01]  /*0830*/  LDG.E R14, desc[UR8][R14.64] ;  /* 0x000000080e0e7981 */ /* 0x000e22000c1e1900 */
[----:B------:R-:W-:-:S06]  /*0840*/  UIADD3 UR6, UPT, UPT, UR4, 0x3, URZ ;  /* 0x0000000304067890 */ /* 0x000fcc000fffe0ff */
[----:B------:R-:W-:-:S04]  /*0850*/  IMAD.WIDE.U32 R10, R8, UR6, R6 ;  /* 0x00000006080a7c25 */ /* 0x000fc8000f8e0006 */
[----:B------:R-:W-:Y:S02]  /*0860*/  IMAD R11, R9, UR6, R11 ;  /* 0x00000006090b7c24 */ /* 0x000fe4000f8e020b */
[----:B0-----:R-:W-:-:S05]  /*0870*/  IMAD.IADD R17, R19, 0x1, R14 ;  /* 0x0000000113117824 */ /* 0x001fca00078e020e */
[----:B------:R0:W-:Y:S04]  /*0880*/  STG.E desc[UR8][R4.64], R17 ;  /* 0x0000001104007986 */ /* 0x0001e8000c101908 */
[----:B------:R-:W1:Y:S01]  /*0890*/  LDG.E R10, desc[UR8][R10.64] ;  /* 0x000000080a0a7981 */ /* 0x000e62000c1e1900 */
[----:B------:R-:W-:-:S06]  /*08a0*/  UIADD3 UR6, UPT, UPT, UR4, 0x4, URZ ;  /* 0x0000000404067890 */ /* 0x000fcc000fffe0ff */
[----:B------:R-:W-:-:S04]  /*08b0*/  IMAD.WIDE.U32 R12, R8, UR6, R6 ;  /* 0x00000006080c7c25 */ /* 0x000fc8000f8e0006 */
[----:B------:R-:W-:Y:S01]  /*08c0*/  IMAD R13, R9, UR6, R13 ;  /* 0x00000006090d7c24 */ /* 0x000fe2000f8e020d */
[----:B-1----:R-:W-:-:S05]  /*08d0*/  IADD3 R19, PT, PT, R17, R10, RZ ;  /* 0x0000000a11137210 */ /* 0x002fca0007ffe0ff */
        /* <DEDUP_REMOVED lines=13> */
[----:B------:R-:W2:Y:S01]  /*09b0*/  LDG.E R10, desc[UR8][R10.64] ;  /* 0x000000080a0a7981 */ /* 0x000ea2000c1e1900 */
[----:B------:R-:W-:-:S06]  /*09c0*/  UIADD3 UR6, UPT, UPT, UR4, 0x7, URZ ;  /* 0x0000000704067890 */ /* 0x000fcc000fffe0ff */
[----:B------:R-:W-:-:S04]  /*09d0*/  IMAD.WIDE.U32 R12, R8, UR6, R6 ;  /* 0x00000006080c7c25 */ /* 0x000fc8000f8e0006 */
[----:B------:R-:W-:Y:S02]  /*09e0*/  IMAD R13, R9, UR6, R13 ;  /* 0x00000006090d7c24 */ /* 0x000fe4000f8e020d */
[----:B--2---:R-:W-:-:S05]  /*09f0*/  IMAD.IADD R9, R19, 0x1, R10 ;  /* 0x0000000113097824 */ /* 0x004fca00078e020a */
[----:B------:R0:W-:Y:S04]  /*0a00*/  STG.E desc[UR8][R4.64], R9 ;  /* 0x0000000904007986 */ /* 0x0001e8000c101908 */
[----:B------:R-:W2:Y:S01]  /*0a10*/  LDG.E R12, desc[UR8][R12.64] ;  /* 0x000000080c0c7981 */ /* 0x000ea2000c1e1900 */
[----:B------:R-:W-:Y:S01]  /*0a20*/  UIADD3 UR4, UPT, UPT, UR4, 0x8, URZ ;  /* 0x0000000804047890 */ /* 0x000fe2000fffe0ff */
[----:B--2---:R-:W-:-:S05]  /*0a30*/  IADD3 R15, PT, PT, R9, R12, RZ ;  /* 0x0000000c090f7210 */ /* 0x004fca0007ffe0ff */
[----:B------:R0:W-:Y:S06]  /*0a40*/  STG.E desc[UR8][R4.64], R15 ;  /* 0x0000000f04007986 */ /* 0x0001ec000c101908 */
.L_x_2:
[----:B------:R-:W-:-:S13]  /*0a50*/  ISETP.NE.AND P0, PT, RZ, UR5, PT ;  /* 0x00000005ff007c0c */ /* 0x000fda000bf05270 */
[----:B------:R-:W-:Y:S05]  /*0a60*/  @!P0 EXIT ;  /* 0x000000000000894d */ /* 0x000fea0003800000 */
[----:B------:R-:W-:Y:S02]  /*0a70*/  UISETP.GE.U32.AND UP0, UPT, UR5, 0x4, UPT ;  /* 0x000000040500788c */ /* 0x000fe4000bf06070 */
[----:B------:R-:W-:-:S07]  /*0a80*/  ULOP3.LUT UR5, UR7, 0x3, URZ, 0xc0, !UPT ;  /* 0x0000000307057892 */ /* 0x000fce000f8ec0ff */
[----:B------:R-:W-:Y:S05]  /*0a90*/  BRA.U !UP0, `(.L_x_3) ;  /* 0x0000000108687547 */ /* 0x000fea000b800000 */
[----:B0-----:R-:W0:Y:S02]  /*0aa0*/  LDC.64 R8, c[0x0][0x388] ;  /* 0x0000e200ff087b82 */ /* 0x001e240000000a00 */
        /* <DEDUP_REMOVED lines=11> */
[----:B------:R-:W-:Y:S02]  /*0b60*/  IMAD.MOV.U32 R16, RZ, RZ, R14 ;  /* 0x000000ffff107224 */ /* 0x000fe400078e000e */
[----:B------:R-:W-:Y:S01]  /*0b70*/  IMAD R17, R9, UR6, R15 ;  /* 0x0000000609117c24 */ /* 0x000fe2000f8e020f */
[----:B--2---:R-:W-:-:S05]  /*0b80*/  IADD3 R11, PT, PT, R19, R12, RZ ;  /* 0x0000000c130b7210 */ /* 0x004fca0007ffe0ff */
[----:B------:R1:W-:Y:S04]  /*0b90*/  STG.E desc[UR8][R4.64], R11 ;  /* 0x0000000b04007986 */ /* 0x0003e8000c101908 */
[----:B------:R-:W2:Y:S01]  /*0ba0*/  LDG.E R16, desc[UR8][R16.64] ;  /* 0x0000000810107981 */ /* 0x000ea2000c1e1900 */
[----:B------:R-:W-:-:S06]  /*0bb0*/  UIADD3 UR6, UPT, UPT, UR4, 0x3, URZ ;  /* 0x0000000304067890 */ /* 0x000fcc000fffe0ff */
[----:B------:R-:W-:-:S04]  /*0bc0*/  IMAD.WIDE.U32 R6, R8, UR6, R6 ;  /* 0x0000000608067c25 */ /* 0x000fc8000f8e0006 */
[----:B------:R-:W-:Y:S01]  /*0bd0*/  IMAD R7, R9, UR6, R7 ;  /* 0x0000000609077c24 */ /* 0x000fe2000f8e0207 */
[----:B--2---:R-:W-:-:S05]  /*0be0*/  IADD3 R9, PT, PT, R11, R16, RZ ;  /* 0x000000100b097210 */ /* 0x004fca0007ffe0ff */
[----:B------:R1:W-:Y:S04]  /*0bf0*/  STG.E desc[UR8][R4.64], R9 ;  /* 0x0000000904007986 */ /* 0x0003e8000c101908 */
[----:B------:R-:W2:Y:S01]  /*0c00*/  LDG.E R6, desc[UR8][R6.64] ;  /* 0x0000000806067981 */ /* 0x000ea2000c1e1900 */
[----:B------:R-:W-:Y:S01]  /*0c10*/  UIADD3 UR4, UPT, UPT, UR4, 0x4, URZ ;  /* 0x0000000404047890 */ /* 0x000fe2000fffe0ff */
[----:B--2---:R-:W-:-:S05]  /*0c20*/  IMAD.IADD R15, R9, 0x1, R6 ;  /* 0x00000001090f7824 */ /* 0x004fca00078e0206 */
[----:B------:R1:W-:Y:S06]  /*0c30*/  STG.E desc[UR8][R4.64], R15 ;  /* 0x0000000f04007986 */ /* 0x0003ec000c101908 */
.L_x_3:
[----:B------:R-:W-:-:S13]  /*0c40*/  ISETP.NE.AND P0, PT, RZ, UR5, PT ;  /* 0x00000005ff007c0c */ /* 0x000fda000bf05270 */
[----:B------:R-:W-:Y:S05]  /*0c50*/  @!P0 EXIT ;  /* 0x000000000000894d */ /* 0x000fea0003800000 */
[----:B01----:R-:W0:Y:S01]  /*0c60*/  LDC.64 R8, c[0x0][0x388] ;  /* 0x0000e200ff087b82 */ /* 0x003e220000000a00 */
[----:B------:R-:W-:Y:S01]  /*0c70*/  UIADD3 UR5, UPT, UPT, -UR5, URZ, URZ ;  /* 0x000000ff05057290 */ /* 0x000fe2000fffe1ff */
[----:B0-----:R-:W-:-:S03]  /*0c80*/  IMAD.WIDE.U32 R2, R8, UR4, R2 ;  /* 0x0000000408027c25 */ /* 0x001fc6000f8e0002 */
[----:B------:R-:W-:Y:S01]  /*0c90*/  IADD3 R7, P0, PT, R2, UR10, RZ ;  /* 0x0000000a02077c10 */ /* 0x000fe2000ff1e0ff */
[----:B------:R-:W-:-:S05]  /*0ca0*/  IMAD R2, R9, UR4, R3 ;  /* 0x0000000409027c24 */ /* 0x000fca000f8e0203 */
[----:B------:R-:W-:-:S07]  /*0cb0*/  IADD3.X R6, PT, PT, R2, UR11, RZ, P0, !PT ;  /* 0x0000000b02067c10 */ /* 0x000fce00087fe4ff */
.L_x_4:
[----:B------:R-:W-:Y:S01]  /*0cc0*/  MOV R2, R7 ;  /* 0x0000000700027202 */ /* 0x000fe20000000f00 */
[----:B------:R-:W-:-:S05]  /*0cd0*/  IMAD.MOV.U32 R3, RZ, RZ, R6 ;  /* 0x000000ffff037224 */ /* 0x000fca00078e0006 */
[----:B------:R-:W3:Y:S01]  /*0ce0*/  LDG.E R0, desc[UR8][R2.64] ;  /* 0x0000000802007981 */ /* 0x000ee2000c1e1900 */
[----:B------:R-:W-:Y:S01]  /*0cf0*/  UIADD3 UR5, UPT, UPT, UR5, 0x1, URZ ;  /* 0x0000000105057890 */ /* 0x000fe2000fffe0ff */
[----:B------:R-:W-:-:S03]  /*0d00*/  IADD3 R7, P0, PT, R7, R8, RZ ;  /* 0x0000000807077210 */ /* 0x000fc60007f1e0ff */
[----:B------:R-:W-:Y:S02]  /*0d10*/  UISETP.NE.AND UP0, UPT, UR5, URZ, UPT ;  /* 0x000000ff0500728c */ /* 0x000fe4000bf05270 */
[----:B------:R-:W-:Y:S01]  /*0d20*/  IMAD.X R6, R6, 0x1, R9, P0 ;  /* 0x0000000106067824 */ /* 0x000fe200000e0609 */
[----:B0--3-5:R-:W-:-:S05]  /*0d30*/  IADD3 R15, PT, PT, R0, R15, RZ ;  /* 0x0000000f000f7210 */ /* 0x029fca0007ffe0ff */
[----:B------:R0:W-:Y:S01]  /*0d40*/  STG.E desc[UR8][R4.64], R15 ;  /* 0x0000000f04007986 */ /* 0x0001e2000c101908 */
[----:B------:R-:W-:Y:S05]  /*0d50*/  BRA.U UP0, `(.L_x_4) ;  /* 0xfffffffd00d87547 */ /* 0x000fea000b83ffff */
[----:B------:R-:W-:Y:S05]  /*0d60*/  EXIT ;  /* 0x000000000000794d */ /* 0x000fea0003800000 */
.L_x_5:
[----:B------:R-:W-:-:S00]  /*0d70*/  BRA `(.L_x_5) ;  /* 0xfffffffc00fc7947 */ /* 0x000fc0000383ffff */
[----:B------:R-:W-:-:S00]  /*0d80*/  NOP ;  /* 0x0000000000007918 */ /* 0x000fc00000000000 */
[----:B------:R-:W-:-:S00]  /*0d90*/  NOP ;  /* 0x0000000000007918 */ /* 0x000fc00000000000 */
[----:B------:R-:W-:-:S00]  /*0da0*/  NOP ;  /* 0x0000000000007918 */ /* 0x000fc00000000000 */
[----:B------:R-:W-:-:S00]  /*0db0*/  NOP ;  /* 0x0000000000007918 */ /* 0x000fc00000000000 */
[----:B------:R-:W-:-:S00]  /*0dc0*/  NOP ;  /* 0x0000000000007918 */ /* 0x000fc00000000000 */
[----:B------:R-:W-:-:S00]  /*0dd0*/  NOP ;  /* 0x0000000000007918 */ /* 0x000fc00000000000 */
[----:B------:R-:W-:-:S00]  /*0de0*/  NOP ;  /* 0x0000000000007918 */ /* 0x000fc00000000000 */
[----:B------:R-:W-:-:S00]  /*0df0*/  NOP ;  /* 0x0000000000007918 */ /* 0x000fc00000000000 */
.L_x_12:


//--------------------- .text._Z17histCalc_nosharedPjmS_mjiiiij --------------------------
	.section	.text._Z17histCalc_nosharedPjmS_mjiiiij,"ax",@progbits
	.align	128
        .global         _Z17histCalc_nosharedPjmS_mjiiiij
        .type           _Z17histCalc_nosharedPjmS_mjiiiij,@function
        .size           _Z17histCalc_nosharedPjmS_mjiiiij,(.L_x_13 - _Z17histCalc_nosharedPjmS_mjiiiij)
        .other          _Z17histCalc_nosharedPjmS_mjiiiij,@"STO_CUDA_ENTRY STV_DEFAULT"
_Z17histCalc_nosharedPjmS_mjiiiij:
.text._Z17histCalc_nosharedPjmS_mjiiiij:
[----:B------:R-:W-:Y:S01]  /*0000*/  LDC R1, c[0x0][0x37c] ;  /* 0x0000df00ff017b82 */ /* 0x000fe20000000800 */
[----:B------:R-:W0:Y:S07]  /*0010*/  S2R R0, SR_TID.X ;  /* 0x0000000000007919 */ /* 0x000e2e0000002100 */
[----:B------:R-:W0:Y:S01]  /*0020*/  S2UR UR4, SR_CTAID.X ;  /* 0x00000000000479c3 */ /* 0x000e220000002500 */
[----:B------:R-:W1:Y:S01]  /*0030*/  LDCU.64 UR8, c[0x0][0x3a8] ;  /* 0x00007500ff0877ac */ /* 0x000e620008000a00 */
[----:B------:R-:W2:Y:S01]  /*0040*/  S2R R4, SR_TID.Y ;  /* 0x0000000000047919 */ /* 0x000ea20000002200 */
[----:B------:R-:W3:Y:S05]  /*0050*/  LDCU UR6, c[0x0][0x3a4] ;  /* 0x00007480ff0677ac */ /* 0x000eea0008000800 */
[----:B------:R-:W0:Y:S08]  /*0060*/  LDC R11, c[0x0][0x360] ;  /* 0x0000d800ff0b7b82 */ /* 0x000e300000000800 */
[----:B------:R-:W2:Y:S08]  /*0070*/  S2UR UR5, SR_CTAID.Y ;  /* 0x00000000000579c3 */ /* 0x000eb00000002600 */
[----:B------:R-:W2:Y:S01]  /*0080*/  LDC R7, c[0x0][0x364] ;  /* 0x0000d900ff077b82 */ /* 0x000ea20000000800 */
[----:B0-----:R-:W-:Y:S01]  /*0090*/  IMAD R2, R11, UR4, R0 ;  /* 0x000000040b027c24 */ /* 0x001fe2000f8e0200 */
[----:B------:R-:W0:Y:S04]  /*00a0*/  LDCU UR4, c[0x0][0x3b0] ;  /* 0x00007600ff0477ac */ /* 0x000e280008000800 */
[----:B-1----:R-:W-:-:S04]  /*00b0*/  IADD3 R5, PT, PT, R2, UR9, RZ ;  /* 0x0000000902057c10 */ /* 0x002fc8000fffe0ff */
[----:B------:R-:W-:Y:S01]  /*00c0*/  ISETP.GE.AND P0, PT, R5, UR9, PT ;  /* 0x0000000905007c0c */ /* 0x000fe2000bf06270 */
[----:B--2---:R-:W-:-:S05]  /*00d0*/  IMAD R7, R7, UR5, R4 ;  /* 0x0000000507077c24 */ /* 0x004fca000f8e0204 */
[----:B---3--:R-:W-:-:S04]  /*00e0*/  IADD3 R9, PT, PT, R7, UR6, RZ ;  /* 0x0000000607097c10 */ /* 0x008fc8000fffe0ff */
[----:B------:R-:W-:-:S04]  /*00f0*/  ISETP.LT.OR P0, PT, R9, UR6, !P0 ;  /* 0x0000000609007c0c */ /* 0x000fc8000c701670 */
[----:B------:R-:W-:-:S04]  /*0100*/  ISETP.GT.OR P0, PT, R9, UR8, P0 ;  /* 0x0000000809007c0c */ /* 0x000fc80008704670 */
[----:B0-----:R-:W-:-:S13]  /*0110*/  ISETP.GT.OR P0, PT, R5, UR4, P0 ;  /* 0x0000000405007c0c */ /* 0x001fda0008704670 */
[----:B------:R-:W-:Y:S05]  /*0120*/  @P0 EXIT ;  /* 0x000000000000094d */ /* 0x000fea0003800000 */
[----:B------:R-:W0:Y:S01]  /*0130*/  LDC.64 R2, c[0x0][0x390] ;  /* 0x0000e400ff027b82 */ /* 0x000e220000000a00 */
[----:B------:R-:W1:Y:S01]  /*0140*/  LDCU.64 UR6, c[0x0][0x398] ;  /* 0x00007300ff0677ac */ /* 0x000e620008000a00 */
[----:B------:R-:W-:Y:S01]  /*0150*/  SHF.R.S32.HI R4, RZ, 0x1f, R9 ;  /* 0x0000001fff047819 */ /* 0x000fe20000011409 */
[----:B------:R-:W2:Y:S04]  /*0160*/  LDCU.64 UR4, c[0x0][0x358] ;  /* 0x00006b00ff0477ac */ /* 0x000ea80008000a00 */
[----:B-1----:R-:W-:Y:S02]  /*0170*/  IMAD R4, R4, UR6, RZ ;  /* 0x0000000604047c24 */ /* 0x002fe4000f8e02ff */
[----:B0-----:R-:W-:-:S04]  /*0180*/  IMAD.WIDE.U32 R2, R9, UR6, R2 ;  /* 0x0000000609027c25 */ /* 0x001fc8000f8e0002 */
[----:B------:R-:W-:-:S04]  /*0190*/  IMAD R9, R9, UR7, R4 ;  /* 0x0000000709097c24 */ /* 0x000fc8000f8e0204 */
[----:B------:R-:W-:Y:S02]  /*01a0*/  IMAD.IADD R3, R3, 0x1, R9 ;  /* 0x0000000103037824 */ /* 0x000fe400078e0209 */
[----:B------:R-:W-:-:S05]  /*01b0*/  IMAD.WIDE R2, R5, 0x4, R2 ;  /* 0x0000000405027825 */ /* 0x000fca00078e0202 */
[----:B--2---:R-:W2:Y:S02]  /*01c0*/  LDG.E R5, desc[UR4][R2.64] ;  /* 0x0000000402057981 */ /* 0x004ea4000c1e1900 */
[----:B--2---:R-:W-:-:S13]  /*01d0*/  ISETP.NE.AND P0, PT, R5, -0x1, PT ;  /* 0xffffffff0500780c */ /* 0x004fda0003f05270 */
[----:B------:R-:W-:Y:S05]  /*01e0*/  @!P0 EXIT ;  /* 0x000000000000894d */ /* 0x000fea0003800000 */
[----:B------:R-:W0:Y:S01]  /*01f0*/  LDCU UR7, c[0x0][0x3b4] ;  /* 0x00007680ff0777ac */ /* 0x000e220008000800 */
[----:B------:R-:W1:Y:S01]  /*0200*/  LDCU UR6, c[0x0][0x370] ;  /* 0x00006e00ff0677ac */ /* 0x000e620008000800 */
[----:B------:R-:W2:Y:S01]  /*0210*/  LDCU.64 UR8, c[0x0][0x388] ;  /* 0x00007100ff0877ac */ /* 0x000ea20008000a00 */
[----:B0-----:R-:W0:Y:S01]  /*0220*/  I2F.U32.RP R6, UR7 ;  /* 0x0000000700067d06 */ /* 0x001e220008209000 */
[----:B------:R-:W-:Y:S01]  /*0230*/  ISETP.NE.U32.AND P1, PT, RZ, UR7, PT ;  /* 0x00000007ff007c0c */ /* 0x000fe2000bf25070 */
[----:B-1----:R-:W-:-:S04]  /*0240*/  IMAD R4, R11, UR6, RZ ;  /* 0x000000060b047c24 */ /* 0x002fc8000f8e02ff */
[----:B------:R-:W-:Y:S02]  /*0250*/  IMAD R4, R7, R4, R0 ;  /* 0x0000000407047224 */ /* 0x000fe400078e0200 */
[----:B0-----:R-:W0:Y:S02]  /*0260*/  MUFU.RCP R6, R6 ;  /* 0x0000000600067308 */ /* 0x001e240000001000 */
[----:B0-----:R-:W-:-:S06]  /*0270*/  IADD3 R2, PT, PT, R6, 0xffffffe, RZ ;  /* 0x0ffffffe06027810 */ /* 0x001fcc0007ffe0ff */
[----:B------:R0:W1:Y:S02]  /*0280*/  F2I.FTZ.U32.TRUNC.NTZ R3, R2 ;  /* 0x0000000200037305 */ /* 0x000064000021f000 */
[----:B0-----:R-:W-:Y:S01]  /*0290*/  IMAD.MOV.U32 R2, RZ, RZ, RZ ;  /* 0x000000ffff027224 */ /* 0x001fe200078e00ff */
[----:B-1----:R-:W-:-:S05]  /*02a0*/  IADD3 R9, PT, PT, RZ, -R3, RZ ;  /* 0x80000003ff097210 */ /* 0x002fca0007ffe0ff */
[----:B------:R-:W-:-:S04]  /*02b0*/  IMAD R9, R9, UR7, RZ ;  /* 0x0000000709097c24 */ /* 0x000fc8000f8e02ff */
[----:B------:R-:W-:-:S06]  /*02c0*/  IMAD.HI.U32 R3, R3, R9, R2 ;  /* 0x0000000903037227 */ /* 0x000fcc00078e0002 */
[----:B------:R-:W-:-:S05]  /*02d0*/  IMAD.HI.U32 R3, R3, R4, RZ ;  /* 0x0000000403037227 */ /* 0x000fca00078e00ff */
[----:B------:R-:W-:-:S05]  /*02e0*/  IADD3 R3, PT, PT, -R3, RZ, RZ ;  /* 0x000000ff03037210 */ /* 0x000fca0007ffe1ff */
[----:B------:R-:W-:Y:S02]  /*02f0*/  IMAD R7, R3, UR7, R4 ;  /* 0x0000000703077c24 */ /* 0x000fe4000f8e0204 */
[----:B------:R-:W2:Y:S03]  /*0300*/  LDC.64 R2, c[0x0][0x380] ;  /* 0x0000e000ff027b82 */ /* 0x000ea60000000a00 */
[----:B------:R-:W-:-:S13]  /*0310*/  ISETP.GE.U32.AND P0, PT, R7, UR7, PT ;  /* 0x0000000707007c0c */ /* 0x000fda000bf06070 */
[----:B------:R-:W-:-:S04]  /*0320*/  @P0 IADD3 R7, PT, PT, R7, -UR7, RZ ;  /* 0x8000000707070c10 */ /* 0x000fc8000fffe0ff */
[----:B------:R-:W-:-:S13]  /*0330*/  ISETP.GE.U32.AND P0, PT, R7, UR7, PT ;  /* 0x0000000707007c0c */ /* 0x000fda000bf06070 */
[----:B------:R-:W-:Y:S01]  /*0340*/  @P0 VIADD R7, R7, -UR7 ;  /* 0x8000000707070c36 */ /* 0x000fe20008000000 */
[----:B------:R-:W-:-:S05]  /*0350*/  @!P1 LOP3.LUT R7, RZ, UR7, RZ, 0x33, !PT ;  /* 0x00000007ff079c12 */ /* 0x000fca000f8e33ff */
[----:B--2---:R-:W-:-:S04]  /*0360*/  IMAD.WIDE.U32 R2, R7, UR8, R2 ;  /* 0x0000000807027c25 */ /* 0x004fc8000f8e0002 */
[----:B------:R-:W-:-:S05]  /*0370*/  IMAD R7, R7, UR9, RZ ;  /* 0x0000000907077c24 */ /* 0x000fca000f8e02ff */
[----:B------:R-:W-:Y:S01]  /*0380*/  IADD3 R3, PT, PT, R3, R7, RZ ;  /* 0x0000000703037210 */ /* 0x000fe20007ffe0ff */
[----:B------:R-:W-:Y:S02]  /*0390*/  HFMA2 R7, -RZ, RZ, 0, 5.9604644775390625e-08 ;  /* 0x00000001ff077431 */ /* 0x000fe400000001ff */
[----:B------:R-:W-:-:S05]  /*03a0*/  IMAD.WIDE.U32 R2, R5, 0x4, R2 ;  /* 0x0000000405027825 */ /* 0x000fca00078e0002 */
[----:B------:R-:W-:Y:S01]  /*03b0*/  REDG.E.ADD.STRONG.GPU desc[UR4][R2.64], R7 ;  /* 0x000000070200798e */ /* 0x000fe2000c12e104 */
[----:B------:R-:W-:Y:S05]  /*03c0*/  EXIT ;  /* 0x000000000000794d */ /* 0x000fea0003800000 */
.L_x_6:
        /* <DEDUP_REMOVED lines=11> */
.L_x_13:


//--------------------- .text._Z19colorTiles_nosharedPjmP5uint2S1_jiiii --------------------------
	.section	.text._Z19colorTiles_nosharedPjmP5uint2S1_jiiii,"ax",@progbits
	.align	128
        .global         _Z19colorTiles_nosharedPjmP5uint2S1_jiiii
        .type           _Z19colorTiles_nosharedPjmP5uint2S1_jiiii,@function
        .size           _Z19colorTiles_nosharedPjmP5uint2S1_jiiii,(.L_x_14 - _Z19colorTiles_nosharedPjmP5uint2S1_jiiii)
        .other          _Z19colorTiles_nosharedPjmP5uint2S1_jiiii,@"STO_CUDA_ENTRY STV_DEFAULT"
_Z19colorTiles_nosharedPjmP5uint2S1_jiiii:
.text._Z19colorTiles_nosharedPjmP5uint2S1_jiiii:
        /* <DEDUP_REMOVED lines=10> */
[----:B------:R-:W0:Y:S03]  /*00a0*/  LDCU UR4, c[0x0][0x3b0] ;  /* 0x00007600ff0477ac */ /* 0x000e260008000800 */
[----:B-1----:R-:W-:-:S05]  /*00b0*/  VIADD R13, R0, UR9 ;  /* 0x00000009000d7c36 */ /* 0x002fca0008000000 */
[----:B------:R-:W-:Y:S01]  /*00c0*/  ISETP.GE.AND P0, PT, R13, UR9, PT ;  /* 0x000000090d007c0c */ /* 0x000fe2000bf06270 */
[----:B--2---:R-:W-:-:S04]  /*00d0*/  IMAD R2, R2, UR5, R5 ;  /* 0x0000000502027c24 */ /* 0x004fc8000f8e0205 */
[----:B---3--:R-:W-:-:S05]  /*00e0*/  VIADD R15, R2, UR6 ;  /* 0x00000006020f7c36 */ /* 0x008fca0008000000 */
[----:B------:R-:W-:-:S04]  /*00f0*/  ISETP.LT.OR P0, PT, R15, UR6, !P0 ;  /* 0x000000060f007c0c */ /* 0x000fc8000c701670 */
[----:B------:R-:W-:-:S04]  /*0100*/  ISETP.GT.OR P0, PT, R15, UR8, P0 ;  /* 0x000000080f007c0c */ /* 0x000fc80008704670 */
[----:B0-----:R-:W-:-:S13]  /*0110*/  ISETP.GT.OR P0, PT, R13, UR4, P0 ;  /* 0x000000040d007c0c */ /* 0x001fda0008704670 */
[----:B------:R-:W-:Y:S05]  /*0120*/  @P0 EXIT ;  /* 0x000000000000094d */ /* 0x000fea0003800000 */
[----:B------:R-:W0:Y:S01]  /*0130*/  LDCU UR6, c[0x0][0x3a0] ;  /* 0x00007400ff0677ac */ /* 0x000e220008000800 */
[----:B------:R-:W1:Y:S01]  /*0140*/  LDC.64 R6, c[0x0][0x380] ;  /* 0x0000e000ff067b82 */ /* 0x000e620000000a00 */
[----:B------:R-:W-:Y:S01]  /*0150*/  SHF.R.S32.HI R0, RZ, 0x1f, R15 ;  /* 0x0000001fff007819 */ /* 0x000fe2000001140f */
[----:B------:R-:W2:Y:S01]  /*0160*/  LDCU.64 UR4, c[0x0][0x388] ;  /* 0x00007100ff0477ac */ /* 0x000ea20008000a00 */
[----:B0-----:R-:W-:-:S03]  /*0170*/  ISETP.NE.AND P0, PT, RZ, UR6, PT ;  /* 0x00000006ff007c0c */ /* 0x001fc6000bf05270 */
[----:B--2---:R-:W-:Y:S02]  /*0180*/  IMAD R0, R0, UR4, RZ ;  /* 0x0000000400007c24 */ /* 0x004fe4000f8e02ff */
[----:B-1----:R-:W-:-:S04]  /*0190*/  IMAD.WIDE.U32 R6, R15, UR4, R6 ;  /* 0x000000040f067c25 */ /* 0x002fc8000f8e0006 */
[----:B------:R-:W-:-:S04]  /*01a0*/  IMAD R9, R15, UR5, R0 ;  /* 0x000000050f097c24 */ /* 0x000fc8000f8e0200 */
[----:B------:R-:W-:Y:S05]  /*01b0*/  @!P0 EXIT ;  /* 0x000000000000894d */ /* 0x000fea0003800000 */
[----:B------:R-:W0:Y:S01]  /*01c0*/  LDC.64 R2, c[0x0][0x390] ;  /* 0x0000e400ff027b82 */ /* 0x000e220000000a00 */
[----:B------:R-:W-:Y:S01]  /*01d0*/  IADD3 R7, PT, PT, R7, R9, RZ ;  /* 0x0000000907077210 */ /* 0x000fe20007ffe0ff */
[----:B------:R-:W-:Y:S01]  /*01e0*/  IMAD.MOV.U32 R17, RZ, RZ, RZ ;  /* 0x000000ffff117224 */ /* 0x000fe200078e00ff */
[----:B------:R-:W1:Y:S01]  /*01f0*/  LDCU.64 UR4, c[0x0][0x358] ;  /* 0x00006b00ff0477ac */ /* 0x000e620008000a00 */
[----:B------:R-:W-:Y:S01]  /*0200*/  IMAD.WIDE R6, R13, 0x4, R6 ;  /* 0x000000040d067825 */ /* 0x000fe200078e0206 */
[----:B------:R-:W2:Y:S03]  /*0210*/  LDCU UR6, c[0x0][0x3a0] ;  /* 0x00007400ff0677ac */ /* 0x000ea60008000800 */
[----:B------:R-:W3:Y:S03]  /*0220*/  LDC.64 R4, c[0x0][0x398] ;  /* 0x0000e600ff047b82 */ /* 0x000ee60000000a00 */
.L_x_10:
[----:B0-----:R-:W-:-:S05]  /*0230*/  IMAD.WIDE.U32 R8, R17, 0x8, R2 ;  /* 0x0000000811087825 */ /* 0x001fca00078e0002 */
[----:B-1----:R-:W4:Y:S01]  /*0240*/  LDG.E R0, desc[UR4][R8.64] ;  /* 0x0000000408007981 */ /* 0x002f22000c1e1900 */
[----:B------:R-:W-:Y:S01]  /*0250*/  BSSY.RECONVERGENT B0, `(.L_x_7) ;  /* 0x000000d000007945 */ /* 0x000fe20003800200 */
[----:B----4-:R-:W-:-:S13]  /*0260*/  ISETP.GT.U32.AND P0, PT, R0, R13, PT ;  /* 0x0000000d0000720c */ /* 0x010fda0003f04070 */
[----:B------:R-:W-:Y:S05]  /*0270*/  @P0 BRA `(.L_x_8) ;  /* 0x0000000000280947 */ /* 0x000fea0003800000 */
[----:B---3--:R-:W-:-:S05]  /*0280*/  IMAD.WIDE.U32 R10, R17, 0x8, R4 ;  /* 0x00000008110a7825 */ /* 0x008fca00078e0004 */
[----:B------:R-:W3:Y:S02]  /*0290*/  LDG.E R0, desc[UR4][R10.64] ;  /* 0x000000040a007981 */ /* 0x000ee4000c1e1900 */
[----:B---3--:R-:W-:-:S13]  /*02a0*/  ISETP.GE.U32.AND P0, PT, R0, R13, PT ;  /* 0x0000000d0000720c */ /* 0x008fda0003f06070 */
[----:B------:R-:W-:Y:S05]  /*02b0*/  @!P0 BRA `(.L_x_8) ;  /* 0x0000000000188947 */ /* 0x000fea0003800000 */
[----:B------:R-:W3:Y:S02]  /*02c0*/  LDG.E R8, desc[UR4][R8.64+0x4] ;  /* 0x0000040408087981 */ /* 0x000ee4000c1e1900 */
[----:B---3--:R-:W-:-:S13]  /*02d0*/  ISETP.GT.U32.AND P0, PT, R8, R15, PT ;  /* 0x0000000f0800720c */ /* 0x008fda0003f04070 */
[----:B------:R-:W-:Y:S05]  /*02e0*/  @P0 BRA `(.L_x_8) ;  /* 0x00000000000c0947 */ /* 0x000fea0003800000 */
[----:B------:R-:W3:Y:S02]  /*02f0*/  LDG.E R10, desc[UR4][R10.64+0x4] ;  /* 0x000004040a0a7981 */ /* 0x000ee4000c1e1900 */
[----:B---3--:R-:W-:-:S13]  /*0300*/  ISETP.GE.U32.AND P0, PT, R10, R15, PT ;  /* 0x0000000f0a00720c */ /* 0x008fda0003f06070 */
[----:B------:R-:W-:Y:S05]  /*0310*/  @P0 BRA `(.L_x_9) ;  /* 0x0000000000140947 */ /* 0x000fea0003800000 */
.L_x_8:
[----:B--2---:R-:W-:Y:S05]  /*0320*/  BSYNC.RECONVERGENT B0 ;  /* 0x0000000000007941 */ /* 0x004fea0003800200 */
.L_x_7:
[----:B------:R-:W-:-:S04]  /*0330*/  IADD3 R17, PT, PT, R17, 0x1, RZ ;  /* 0x0000000111117810 */ /* 0x000fc80007ffe0ff */
[----:B------:R-:W-:-:S13]  /*0340*/  ISETP.NE.AND P0, PT, R17, UR6, PT ;  /* 0x0000000611007c0c */ /* 0x000fda000bf05270 */
[----:B------:R-:W-:Y:S05]  /*0350*/  @P0 BRA `(.L_x_10) ;  /* 0xfffffffc00b40947 */ /* 0x000fea000383ffff */
[----:B------:R-:W-:Y:S05]  /*0360*/  EXIT ;  /* 0x000000000000794d */ /* 0x000fea0003800000 */
.L_x_9:
[----:B------:R-:W-:Y:S01]  /*0370*/  STG.E desc[UR4][R6.64], R17 ;  /* 0x0000001106007986 */ /* 0x000fe2000c101904 */
[----:B--2---:R-:W-:Y:S05]  /*0380*/  EXIT ;  /* 0x000000000000794d */ /* 0x004fea0003800000 */
.L_x_11:
        /* <DEDUP_REMOVED lines=15> */
.L_x_14:


//--------------------- .nv.shared.reserved.0     --------------------------
	.section	.nv.shared.reserved.0,"aw",@nobits
	.weak		__nv_reservedSMEM_offset_0_alias
	.size		__nv_reservedSMEM_offset_0_alias, 0, 64
	.other		__nv_reservedSMEM_offset_0_alias,@"STO_CUDA_RESERVED_SHARED STV_DEFAULT"
__nv_reservedSMEM_offset_0_alias:
	.zero		0
	.zero		64


//--------------------- .nv.constant0._Z16sumHist_nosharedPjmS_jj --------------------------
	.section	.nv.constant0._Z16sumHist_nosharedPjmS_jj,"a",@progbits
	.sectionflags	@""
	.align	4
.nv.constant0._Z16sumHist_nosharedPjmS_jj:
	.zero		928


//--------------------- .nv.constant0._Z17histCalc_nosharedPjmS_mjiiiij --------------------------
	.section	.nv.constant0._Z17histCalc_nosharedPjmS_mjiiiij,"a",@progbits
	.sectionflags	@""
	.align	4
.nv.constant0._Z17histCalc_nosharedPjmS_mjiiiij:
	.zero		952


//--------------------- .nv.constant0._Z19colorTiles_nosharedPjmP5uint2S1_jiiii --------------------------
	.section	.nv.constant0._Z19colorTiles_nosharedPjmP5uint2S1_jiiii,"a",@progbits
	.sectionflags	@""
	.align	4
.nv.constant0._Z19colorTiles_nosharedPjmP5uint2S1_jiiii:
	.zero		948


//--------------------- SYMBOLS --------------------------

	.type		.nv.reservedSmem.offset0,@object
	.size		.nv.reservedSmem.offset0,0x4
